// auto-generated by cutlass_sweep.gemm — config: {"arch": "sm_100", "cluster_m": 2, "cluster_n": 2, "dtype": "e5m2", "stages": 0, "tile_k": 64, "tile_m": 256, "tile_n": 64}
#include "cutlass/cutlass.h"
#include "cutlass/gemm/collective/collective_builder.hpp"
#include "cutlass/gemm/device/gemm_universal_adapter.h"
#include "cutlass/gemm/kernel/gemm_universal.hpp"
#include "cutlass/epilogue/collective/collective_builder.hpp"

using ElemA = cutlass::float_e5m2_t;
using ElemB = cutlass::float_e5m2_t;
using ElemCD = cutlass::float_e5m2_t;
using Acc  = float;
using TileShape    = cute::Shape<cute::_256, cute::_64, cute::_64>;
using ClusterShape = cute::Shape<cute::_2, cute::_2, cute::_1>;

using CollectiveEpilogue = typename cutlass::epilogue::collective::CollectiveBuilder<
    cutlass::arch::Sm100, cutlass::arch::OpClassTensorOp,
    TileShape, ClusterShape,
    cutlass::epilogue::collective::EpilogueTileAuto,
    Acc, Acc,
    ElemCD, cutlass::layout::RowMajor, 128 / cutlass::sizeof_bits<ElemCD>::value,
    ElemCD, cutlass::layout::RowMajor, 128 / cutlass::sizeof_bits<ElemCD>::value,
    cutlass::epilogue::collective::EpilogueScheduleAuto
  >::CollectiveOp;

using CollectiveMainloop = typename cutlass::gemm::collective::CollectiveBuilder<
    cutlass::arch::Sm100, cutlass::arch::OpClassTensorOp,
    ElemA, cutlass::layout::RowMajor, 128 / cutlass::sizeof_bits<ElemA>::value,
    ElemB, cutlass::layout::ColumnMajor, 128 / cutlass::sizeof_bits<ElemB>::value,
    Acc,
    TileShape, ClusterShape,
    cutlass::gemm::collective::StageCountAutoCarveout<static_cast<int>(sizeof(typename CollectiveEpilogue::SharedStorage))>,
    cutlass::gemm::collective::KernelScheduleAuto
  >::CollectiveOp;

using GemmKernel = cutlass::gemm::kernel::GemmUniversal<
    cute::Shape<int,int,int,int>,
    CollectiveMainloop,
    CollectiveEpilogue
>;
using Gemm = cutlass::gemm::device::GemmUniversalAdapter<GemmKernel>;

// Force the device kernel symbol into the cubin without needing a host main.
auto* _anchor = &cutlass::device_kernel<GemmKernel>;


// ===== COMPILED SASS (sm_100a) =====

	.target	sm_100a

	.elftype	@"ET_EXEC"


//--------------------- .note.nv.tkinfo           --------------------------
	.section	.note.nv.tkinfo,"",@"SHT_NOTE"
	.sectionflags	@"SHF_NOTE_NV_TKINFO"
	.tkinfo
        /*0018*/ 	.word	0x00000002
        /*0030*/ 	.string	""
        /*0030*/ 	.string	"ptxas"
        /*0030*/ 	.string	"Cuda compilation tools, release 13.0, V13.0.88"
        /*0030*/ 	.string	"Build cuda_13.0.r13.0/compiler.36424714_0"
        /*0030*/ 	.string	"-arch sm_100a -m 64 "



//--------------------- .note.nv.cuinfo           --------------------------
	.section	.note.nv.cuinfo,"",@"SHT_NOTE"
	.sectionflags	@"SHF_NOTE_NV_CUINFO"
        /*0018*/ 	.short	0x0002
        /*001a*/ 	.short	0x0064
        /*001c*/ 	.short	0x0082
	.zero		2


//--------------------- .nv.info                  --------------------------
	.section	.nv.info,"",@"SHT_CUDA_INFO"
	.align	4


	//----- nvinfo : EIATTR_REGCOUNT
	.align		4
        /*0000*/ 	.byte	0x04, 0x2f
        /*0002*/ 	.short	(.L_19 - .L_18)
	.align		4
.L_18:
        /*0004*/ 	.word	index@(_ZN7cutlass13device_kernelINS_4gemm6kernel13GemmUniversalIN4cute5tupleIJiiiiEEENS1_10collective13CollectiveMmaINS1_35MainloopSm100TmaUmmaWarpSpecializedILi20ELi2ELi4ENS5_IJNS4_1CILi2EEESB_NSA_ILi1EEEEEEEENS5_IJNSA_ILi256EEENSA_ILi64EEESG_EEENS_12float_e5m2_tENS5_IJlSC_lEEESI_SJ_NS4_8TiledMMAINS4_8MMA_AtomIJNS4_10MMA_TraitsINS4_25SM100_MMA_F8F6F4_2x1SM_SSEJSI_SI_fSF_SG_NS4_17integral_constantINS4_4UMMA5MajorELSQ_0EEESR_NSO_INSP_7ScaleInELSS_0EEEST_EEEEEENS4_6LayoutINS5_IJSC_SC_SC_EEENS5_IJNSA_ILi0EEESY_SY_EEEEENS5_IJNS4_10UnderscoreES11_S11_EEEEENS4_28SM100_TMA_2SM_LOAD_MULTICASTENS4_14ComposedLayoutINS4_7SwizzleILi2ELi4ELi3EEENS4_18smem_ptr_flag_bitsILi8EEENSW_INS5_IJNSA_ILi8EEESG_EEENS5_IJSG_SC_EEEEEEEvNS4_8identityENS4_18SM100_TMA_2SM_LOADES1E_vS1F_EENS_8epilogue10collective18CollectiveEpilogueINS1I_23Sm100TmaWarpSpecializedILi1ELi1ELi64ELb0ELb0EEEJNS5_IJNSA_ILi128EEESG_SG_EEENS5_IJNSW_IS1N_SC_EENSW_ISG_SC_EEEEESI_SJ_SI_SJ_NS1I_6fusion15FusionCallbacksIS1M_NS1S_17LinearCombinationISI_fSI_fLNS_15FloatRoundStyleE2EEES1O_S1R_JEEENS4_5SM1004TMEM4LOAD26SM100_TMEM_LOAD_32dp32b64xENS4_13SM90_TMA_LOADES1E_NS4_39AutoVectorizingCopyWithAssumedAlignmentILi128EEENS4_14SM90_TMA_STOREES1E_S24_S24_EEEvvEEEEvNT_6ParamsE)
        /*0008*/ 	.word	0x0000009a


	//----- nvinfo : EIATTR_FRAME_SIZE
	.align		4
.L_19:
        /*000c*/ 	.byte	0x04, 0x11
        /*000e*/ 	.short	(.L_21 - .L_20)
	.align		4
.L_20:
        /*0010*/ 	.word	index@($__internal_2_$__cuda_sm10x_tcgen05_guardrail_trap_unallocated_columns_being_dealloced)
        /*0014*/ 	.word	0x00000000


	//----- nvinfo : EIATTR_FRAME_SIZE
	.align		4
.L_21:
        /*0018*/ 	.byte	0x04, 0x11
        /*001a*/ 	.short	(.L_23 - .L_22)
	.align		4
.L_22:
        /*001c*/ 	.word	index@($__internal_1_$__cuda_sm10x_tcgen05_guardrail_trap_phase_invalid_during_alloc)
        /*0020*/ 	.word	0x00000000


	//----- nvinfo : EIATTR_FRAME_SIZE
	.align		4
.L_23:
        /*0024*/ 	.byte	0x04, 0x11
        /*0026*/ 	.short	(.L_25 - .L_24)
	.align		4
.L_24:
        /*0028*/ 	.word	index@($__internal_0_$__cuda_sm10x_tcgen05_guardrail_trap_col_being_dealloced_not_returned_by_alloc)
        /*002c*/ 	.word	0x00000000


	//----- nvinfo : EIATTR_FRAME_SIZE
	.align		4
.L_25:
        /*0030*/ 	.byte	0x04, 0x11
        /*0032*/ 	.short	(.L_27 - .L_26)
	.align		4
.L_26:
        /*0034*/ 	.word	index@(_ZN7cutlass13device_kernelINS_4gemm6kernel13GemmUniversalIN4cute5tupleIJiiiiEEENS1_10collective13CollectiveMmaINS1_35MainloopSm100TmaUmmaWarpSpecializedILi20ELi2ELi4ENS5_IJNS4_1CILi2EEESB_NSA_ILi1EEEEEEEENS5_IJNSA_ILi256EEENSA_ILi64EEESG_EEENS_12float_e5m2_tENS5_IJlSC_lEEESI_SJ_NS4_8TiledMMAINS4_8MMA_AtomIJNS4_10MMA_TraitsINS4_25SM100_MMA_F8F6F4_2x1SM_SSEJSI_SI_fSF_SG_NS4_17integral_constantINS4_4UMMA5MajorELSQ_0EEESR_NSO_INSP_7ScaleInELSS_0EEEST_EEEEEENS4_6LayoutINS5_IJSC_SC_SC_EEENS5_IJNSA_ILi0EEESY_SY_EEEEENS5_IJNS4_10UnderscoreES11_S11_EEEEENS4_28SM100_TMA_2SM_LOAD_MULTICASTENS4_14ComposedLayoutINS4_7SwizzleILi2ELi4ELi3EEENS4_18smem_ptr_flag_bitsILi8EEENSW_INS5_IJNSA_ILi8EEESG_EEENS5_IJSG_SC_EEEEEEEvNS4_8identityENS4_18SM100_TMA_2SM_LOADES1E_vS1F_EENS_8epilogue10collective18CollectiveEpilogueINS1I_23Sm100TmaWarpSpecializedILi1ELi1ELi64ELb0ELb0EEEJNS5_IJNSA_ILi128EEESG_SG_EEENS5_IJNSW_IS1N_SC_EENSW_ISG_SC_EEEEESI_SJ_SI_SJ_NS1I_6fusion15FusionCallbacksIS1M_NS1S_17LinearCombinationISI_fSI_fLNS_15FloatRoundStyleE2EEES1O_S1R_JEEENS4_5SM1004TMEM4LOAD26SM100_TMEM_LOAD_32dp32b64xENS4_13SM90_TMA_LOADES1E_NS4_39AutoVectorizingCopyWithAssumedAlignmentILi128EEENS4_14SM90_TMA_STOREES1E_S24_S24_EEEvvEEEEvNT_6ParamsE)
        /*0038*/ 	.word	0x00000000


	//----- nvinfo : EIATTR_MIN_STACK_SIZE
	.align		4
.L_27:
        /*003c*/ 	.byte	0x04, 0x12
        /*003e*/ 	.short	(.L_29 - .L_28)
	.align		4
.L_28:
        /*0040*/ 	.word	index@(_ZN7cutlass13device_kernelINS_4gemm6kernel13GemmUniversalIN4cute5tupleIJiiiiEEENS1_10collective13CollectiveMmaINS1_35MainloopSm100TmaUmmaWarpSpecializedILi20ELi2ELi4ENS5_IJNS4_1CILi2EEESB_NSA_ILi1EEEEEEEENS5_IJNSA_ILi256EEENSA_ILi64EEESG_EEENS_12float_e5m2_tENS5_IJlSC_lEEESI_SJ_NS4_8TiledMMAINS4_8MMA_AtomIJNS4_10MMA_TraitsINS4_25SM100_MMA_F8F6F4_2x1SM_SSEJSI_SI_fSF_SG_NS4_17integral_constantINS4_4UMMA5MajorELSQ_0EEESR_NSO_INSP_7ScaleInELSS_0EEEST_EEEEEENS4_6LayoutINS5_IJSC_SC_SC_EEENS5_IJNSA_ILi0EEESY_SY_EEEEENS5_IJNS4_10UnderscoreES11_S11_EEEEENS4_28SM100_TMA_2SM_LOAD_MULTICASTENS4_14ComposedLayoutINS4_7SwizzleILi2ELi4ELi3EEENS4_18smem_ptr_flag_bitsILi8EEENSW_INS5_IJNSA_ILi8EEESG_EEENS5_IJSG_SC_EEEEEEEvNS4_8identityENS4_18SM100_TMA_2SM_LOADES1E_vS1F_EENS_8epilogue10collective18CollectiveEpilogueINS1I_23Sm100TmaWarpSpecializedILi1ELi1ELi64ELb0ELb0EEEJNS5_IJNSA_ILi128EEESG_SG_EEENS5_IJNSW_IS1N_SC_EENSW_ISG_SC_EEEEESI_SJ_SI_SJ_NS1I_6fusion15FusionCallbacksIS1M_NS1S_17LinearCombinationISI_fSI_fLNS_15FloatRoundStyleE2EEES1O_S1R_JEEENS4_5SM1004TMEM4LOAD26SM100_TMEM_LOAD_32dp32b64xENS4_13SM90_TMA_LOADES1E_NS4_39AutoVectorizingCopyWithAssumedAlignmentILi128EEENS4_14SM90_TMA_STOREES1E_S24_S24_EEEvvEEEEvNT_6ParamsE)
        /*0044*/ 	.word	0x00000000
.L_29:


//--------------------- .nv.compat                --------------------------
	.section	.nv.compat,"",@"SHT_CUDA_COMPAT_INFO"
	.align	4
        /*0000*/ 	.byte	0x02, 0x09, 0x01, 0x00, 0x02, 0x02, 0x02, 0x00, 0x02, 0x05, 0x05, 0x00, 0x03, 0x07, 0x01, 0x01
        /*0010*/ 	.byte	0x02, 0x03, 0x01, 0x00, 0x02, 0x06, 0x01, 0x00, 0x04, 0x0b, 0x08, 0x00, 0x09, 0x00, 0x00, 0x00
        /*0020*/ 	.byte	0x00, 0x00, 0x00, 0x00


//--------------------- .nv.info._ZN7cutlass13device_kernelINS_4gemm6kernel13GemmUniversalIN4cute5tupleIJiiiiEEENS1_10collective13CollectiveMmaINS1_35MainloopSm100TmaUmmaWarpSpecializedILi20ELi2ELi4ENS5_IJNS4_1CILi2EEESB_NSA_ILi1EEEEEEEENS5_IJNSA_ILi256EEENSA_ILi64EEESG_EEENS_12float_e5m2_tENS5_IJlSC_lEEESI_SJ_NS4_8TiledMMAINS4_8MMA_AtomIJNS4_10MMA_TraitsINS4_25SM100_MMA_F8F6F4_2x1SM_SSEJSI_SI_fSF_SG_NS4_17integral_constantINS4_4UMMA5MajorELSQ_0EEESR_NSO_INSP_7ScaleInELSS_0EEEST_EEEEEENS4_6LayoutINS5_IJSC_SC_SC_EEENS5_IJNSA_ILi0EEESY_SY_EEEEENS5_IJNS4_10UnderscoreES11_S11_EEEEENS4_28SM100_TMA_2SM_LOAD_MULTICASTENS4_14ComposedLayoutINS4_7SwizzleILi2ELi4ELi3EEENS4_18smem_ptr_flag_bitsILi8EEENSW_INS5_IJNSA_ILi8EEESG_EEENS5_IJSG_SC_EEEEEEEvNS4_8identityENS4_18SM100_TMA_2SM_LOADES1E_vS1F_EENS_8epilogue10collective18CollectiveEpilogueINS1I_23Sm100TmaWarpSpecializedILi1ELi1ELi64ELb0ELb0EEEJNS5_IJNSA_ILi128EEESG_SG_EEENS5_IJNSW_IS1N_SC_EENSW_ISG_SC_EEEEESI_SJ_SI_SJ_NS1I_6fusion15FusionCallbacksIS1M_NS1S_17LinearCombinationISI_fSI_fLNS_15FloatRoundStyleE2EEES1O_S1R_JEEENS4_5SM1004TMEM4LOAD26SM100_TMEM_LOAD_32dp32b64xENS4_13SM90_TMA_LOADES1E_NS4_39AutoVectorizingCopyWithAssumedAlignmentILi128EEENS4_14SM90_TMA_STOREES1E_S24_S24_EEEvvEEEEvNT_6ParamsE --------------------------
	.section	.nv.info._ZN7cutlass13device_kernelINS_4gemm6kernel13GemmUniversalIN4cute5tupleIJiiiiEEENS1_10collective13CollectiveMmaINS1_35MainloopSm100TmaUmmaWarpSpecializedILi20ELi2ELi4ENS5_IJNS4_1CILi2EEESB_NSA_ILi1EEEEEEEENS5_IJNSA_ILi256EEENSA_ILi64EEESG_EEENS_12float_e5m2_tENS5_IJlSC_lEEESI_SJ_NS4_8TiledMMAINS4_8MMA_AtomIJNS4_10MMA_TraitsINS4_25SM100_MMA_F8F6F4_2x1SM_SSEJSI_SI_fSF_SG_NS4_17integral_constantINS4_4UMMA5MajorELSQ_0EEESR_NSO_INSP_7ScaleInELSS_0EEEST_EEEEEENS4_6LayoutINS5_IJSC_SC_SC_EEENS5_IJNSA_ILi0EEESY_SY_EEEEENS5_IJNS4_10UnderscoreES11_S11_EEEEENS4_28SM100_TMA_2SM_LOAD_MULTICASTENS4_14ComposedLayoutINS4_7SwizzleILi2ELi4ELi3EEENS4_18smem_ptr_flag_bitsILi8EEENSW_INS5_IJNSA_ILi8EEESG_EEENS5_IJSG_SC_EEEEEEEvNS4_8identityENS4_18SM100_TMA_2SM_LOADES1E_vS1F_EENS_8epilogue10collective18CollectiveEpilogueINS1I_23Sm100TmaWarpSpecializedILi1ELi1ELi64ELb0ELb0EEEJNS5_IJNSA_ILi128EEESG_SG_EEENS5_IJNSW_IS1N_SC_EENSW_ISG_SC_EEEEESI_SJ_SI_SJ_NS1I_6fusion15FusionCallbacksIS1M_NS1S_17LinearCombinationISI_fSI_fLNS_15FloatRoundStyleE2EEES1O_S1R_JEEENS4_5SM1004TMEM4LOAD26SM100_TMEM_LOAD_32dp32b64xENS4_13SM90_TMA_LOADES1E_NS4_39AutoVectorizingCopyWithAssumedAlignmentILi128EEENS4_14SM90_TMA_STOREES1E_S24_S24_EEEvvEEEEvNT_6ParamsE,"",@"SHT_CUDA_INFO"
	.sectionflags	@""
	.align	4


	//----- nvinfo : EIATTR_CUDA_API_VERSION
	.align		4
        /*0000*/ 	.byte	0x04, 0x37
        /*0002*/ 	.short	(.L_31 - .L_30)
.L_30:
        /*0004*/ 	.word	0x00000082


	//----- nvinfo : EIATTR_KPARAM_INFO
	.align		4
.L_31:
        /*0008*/ 	.byte	0x04, 0x17
        /*000a*/ 	.short	(.L_33 - .L_32)
.L_32:
        /*000c*/ 	.word	0x00000000
        /*0010*/ 	.short	0x0000
        /*0012*/ 	.short	0x0000
        /*0014*/ 	.byte	0x00, 0xf0, 0x01, 0x20


	//----- nvinfo : EIATTR_AT_ENTRY_FRAGMENTS
	.align		4
.L_33:
        /*0018*/ 	.byte	0x04, 0x4f
        /*001a*/ 	.short	(.L_35 - .L_34)


	//   ....[0]....
.L_34:
        /*001c*/ 	.word	0x00000007


	//----- nvinfo : EIATTR_RESERVED_SMEM_USED
	.align		4
.L_35:
        /*0020*/ 	.byte	0x01, 0x41
	.zero		2


	//----- nvinfo : EIATTR_SPARSE_MMA_MASK
	.align		4
        /*0024*/ 	.byte	0x03, 0x50
        /*0026*/ 	.short	0x0000


	//----- nvinfo : EIATTR_TCGEN05_2CTA_USED
	.align		4
        /*0028*/ 	.byte	0x01, 0x52
	.zero		2


	//----- nvinfo : EIATTR_MAXREG_COUNT
	.align		4
        /*002c*/ 	.byte	0x03, 0x1b
        /*002e*/ 	.short	0x00ff


	//----- nvinfo : EIATTR_NUM_BARRIERS
	.align		4
        /*0030*/ 	.byte	0x02, 0x4c
        /*0032*/ 	.byte	0x07
	.zero		1


	//----- nvinfo : EIATTR_EXTERNS
	.align		4
        /*0034*/ 	.byte	0x04, 0x0f
        /*0036*/ 	.short	(.L_37 - .L_36)


	//   ....[0]....
	.align		4
.L_36:
        /*0038*/ 	.word	index@(__assertfail)


	//----- nvinfo : EIATTR_MERCURY_ISA_VERSION
	.align		4
.L_37:
        /*003c*/ 	.byte	0x03, 0x5f
        /*003e*/ 	.short	0x0101


	//----- nvinfo : EIATTR_INT_WARP_WIDE_INSTR_OFFSETS
	.align		4
        /*0040*/ 	.byte	0x04, 0x31
        /*0042*/ 	.short	(.L_39 - .L_38)


	//   ....[0]....
.L_38:
        /*0044*/ 	.word	0x00000fa0


	//   ....[1]....
        /*0048*/ 	.word	0x00001050


	//   ....[2]....
        /*004c*/ 	.word	0x00004d10


	//   ....[3]....
        /*0050*/ 	.word	0x00004d40


	//   ....[4]....
        /*0054*/ 	.word	0x00004d60


	//   ....[5]....
        /*0058*/ 	.word	0x000058a0


	//   ....[6]....
        /*005c*/ 	.word	0x00005950


	//----- nvinfo : EIATTR_COOP_GROUP_MASK_REGIDS
	.align		4
.L_39:
        /*0060*/ 	.byte	0x04, 0x29
        /*0062*/ 	.short	(.L_41 - .L_40)


	//   ....[0]....
.L_40:
        /*0064*/ 	.word	0xffffffff


	//   ....[1]....
        /*0068*/ 	.word	0xffffffff


	//   ....[2]....
        /*006c*/ 	.word	0xffffffff


	//   ....[3]....
        /*0070*/ 	.word	0xffffffff


	//   ....[4]....
        /*0074*/ 	.word	0xffffffff


	//   ....[5]....
        /*0078*/ 	.word	0xffffffff


	//   ....[6]....
        /*007c*/ 	.word	0xffffffff


	//   ....[7]....
        /*0080*/ 	.word	0xffffffff


	//   ....[8]....
        /*0084*/ 	.word	0xffffffff


	//   ....[9]....
        /*0088*/ 	.word	0xffffffff


	//   ....[10]....
        /*008c*/ 	.word	0xffffffff


	//   ....[11]....
        /*0090*/ 	.word	0xffffffff


	//   ....[12]....
        /*0094*/ 	.word	0xffffffff


	//   ....[13]....
        /*0098*/ 	.word	0xffffffff


	//----- nvinfo : EIATTR_COOP_GROUP_INSTR_OFFSETS
	.align		4
.L_41:
        /*009c*/ 	.byte	0x04, 0x28
        /*009e*/ 	.short	(.L_43 - .L_42)


	//   ....[0]....
.L_42:
        /*00a0*/ 	.word	0x000000b0


	//   ....[1]....
        /*00a4*/ 	.word	0x00000510


	//   ....[2]....
        /*00a8*/ 	.word	0x00000910


	//   ....[3]....
        /*00ac*/ 	.word	0x00000a50


	//   ....[4]....
        /*00b0*/ 	.word	0x00000b50


	//   ....[5]....
        /*00b4*/ 	.word	0x00000cc0


	//   ....[6]....
        /*00b8*/ 	.word	0x00000e60


	//   ....[7]....
        /*00bc*/ 	.word	0x000010c0


	//   ....[8]....
        /*00c0*/ 	.word	0x00002400


	//   ....[9]....
        /*00c4*/ 	.word	0x00003bd0


	//   ....[10]....
        /*00c8*/ 	.word	0x000040a0


	//   ....[11]....
        /*00cc*/ 	.word	0x000040d0


	//   ....[12]....
        /*00d0*/ 	.word	0x00004c10


	//   ....[13]....
        /*00d4*/ 	.word	0x00004e20


	//----- nvinfo : EIATTR_VRC_CTA_INIT_COUNT
	.align		4
.L_43:
        /*00d8*/ 	.byte	0x02, 0x4a
        /*00da*/ 	.byte	0x80
	.zero		1


	//----- nvinfo : EIATTR_SYSCALL_OFFSETS
	.align		4
        /*00dc*/ 	.byte	0x04, 0x46
        /*00de*/ 	.short	(.L_45 - .L_44)


	//   ....[0]....
.L_44:
        /*00e0*/ 	.word	0x00006490


	//   ....[1]....
        /*00e4*/ 	.word	0x000065d0


	//   ....[2]....
        /*00e8*/ 	.word	0x00006da0


	//----- nvinfo : EIATTR_MBARRIER_INSTR_OFFSETS
	.align		4
.L_45:
        /*00ec*/ 	.byte	0x04, 0x39
        /*00ee*/ 	.short	(.L_47 - .L_46)


	//   ....[0]....
.L_46:
        /*00f0*/ 	.word	0x00000670
        /*00f4*/ 	.word	0x000000ff
        /*00f8*/ 	.word	0x00000000
        /*00fc*/ 	.short	0x0100
        /*00fe*/ 	.byte	0x04
	.zero		1


	//   ....[1]....
        /*0100*/ 	.word	0x00000680
        /*0104*/ 	.word	0x000000ff
        /*0108*/ 	.word	0x000000a0
        /*010c*/ 	.short	0x0100
        /*010e*/ 	.byte	0x04
	.zero		1


	//   ....[2]....
        /*0110*/ 	.word	0x00000690
        /*0114*/ 	.word	0x000000ff
        /*0118*/ 	.word	0x00000008
        /*011c*/ 	.short	0x0100
        /*011e*/ 	.byte	0x04
	.zero		1


	//   ....[3]....
        /*0120*/ 	.word	0x000006a0
        /*0124*/ 	.word	0x000000ff
        /*0128*/ 	.word	0x000000a8
        /*012c*/ 	.short	0x0100
        /*012e*/ 	.byte	0x04
	.zero		1


	//   ....[4]....
        /*0130*/ 	.word	0x000006b0
        /*0134*/ 	.word	0x000000ff
        /*0138*/ 	.word	0x00000010
        /*013c*/ 	.short	0x0100
        /*013e*/ 	.byte	0x04
	.zero		1


	//   ....[5]....
        /*0140*/ 	.word	0x000006c0
        /*0144*/ 	.word	0x000000ff
        /*0148*/ 	.word	0x000000b0
        /*014c*/ 	.short	0x0100
        /*014e*/ 	.byte	0x04
	.zero		1


	//   ....[6]....
        /*0150*/ 	.word	0x000006d0
        /*0154*/ 	.word	0x000000ff
        /*0158*/ 	.word	0x00000018
        /*015c*/ 	.short	0x0100
        /*015e*/ 	.byte	0x04
	.zero		1


	//   ....[7]....
        /*0160*/ 	.word	0x000006e0
        /*0164*/ 	.word	0x000000ff
        /*0168*/ 	.word	0x000000b8
        /*016c*/ 	.short	0x0100
        /*016e*/ 	.byte	0x04
	.zero		1


	//   ....[8]....
        /*0170*/ 	.word	0x000006f0
        /*0174*/ 	.word	0x000000ff
        /*0178*/ 	.word	0x00000020
        /*017c*/ 	.short	0x0100
        /*017e*/ 	.byte	0x04
	.zero		1


	//   ....[9]....
        /*0180*/ 	.word	0x00000700
        /*0184*/ 	.word	0x000000ff
        /*0188*/ 	.word	0x000000c0
        /*018c*/ 	.short	0x0100
        /*018e*/ 	.byte	0x04
	.zero		1


	//   ....[10]....
        /*0190*/ 	.word	0x00000710
        /*0194*/ 	.word	0x000000ff
        /*0198*/ 	.word	0x00000028
        /*019c*/ 	.short	0x0100
        /*019e*/ 	.byte	0x04
	.zero		1


	//   ....[11]....
        /*01a0*/ 	.word	0x00000720
        /*01a4*/ 	.word	0x000000ff
        /*01a8*/ 	.word	0x000000c8
        /*01ac*/ 	.short	0x0100
        /*01ae*/ 	.byte	0x04
	.zero		1


	//   ....[12]....
        /*01b0*/ 	.word	0x00000730
        /*01b4*/ 	.word	0x000000ff
        /*01b8*/ 	.word	0x00000030
        /*01bc*/ 	.short	0x0100
        /*01be*/ 	.byte	0x04
	.zero		1


	//   ....[13]....
        /*01c0*/ 	.word	0x00000740
        /*01c4*/ 	.word	0x000000ff
        /*01c8*/ 	.word	0x000000d0
        /*01cc*/ 	.short	0x0100
        /*01ce*/ 	.byte	0x04
	.zero		1


	//   ....[14]....
        /*01d0*/ 	.word	0x00000750
        /*01d4*/ 	.word	0x000000ff
        /*01d8*/ 	.word	0x00000038
        /*01dc*/ 	.short	0x0100
        /*01de*/ 	.byte	0x04
	.zero		1


	//   ....[15]....
        /*01e0*/ 	.word	0x00000760
        /*01e4*/ 	.word	0x000000ff
        /*01e8*/ 	.word	0x000000d8
        /*01ec*/ 	.short	0x0100
        /*01ee*/ 	.byte	0x04
	.zero		1


	//   ....[16]....
        /*01f0*/ 	.word	0x00000770
        /*01f4*/ 	.word	0x000000ff
        /*01f8*/ 	.word	0x00000040
        /*01fc*/ 	.short	0x0100
        /*01fe*/ 	.byte	0x04
	.zero		1


	//   ....[17]....
        /*0200*/ 	.word	0x00000780
        /*0204*/ 	.word	0x000000ff
        /*0208*/ 	.word	0x000000e0
        /*020c*/ 	.short	0x0100
        /*020e*/ 	.byte	0x04
	.zero		1


	//   ....[18]....
        /*0210*/ 	.word	0x00000790
        /*0214*/ 	.word	0x000000ff
        /*0218*/ 	.word	0x00000048
        /*021c*/ 	.short	0x0100
        /*021e*/ 	.byte	0x04
	.zero		1


	//   ....[19]....
        /*0220*/ 	.word	0x000007a0
        /*0224*/ 	.word	0x000000ff
        /*0228*/ 	.word	0x000000e8
        /*022c*/ 	.short	0x0100
        /*022e*/ 	.byte	0x04
	.zero		1


	//   ....[20]....
        /*0230*/ 	.word	0x000007b0
        /*0234*/ 	.word	0x000000ff
        /*0238*/ 	.word	0x00000050
        /*023c*/ 	.short	0x0100
        /*023e*/ 	.byte	0x04
	.zero		1


	//   ....[21]....
        /*0240*/ 	.word	0x000007c0
        /*0244*/ 	.word	0x000000ff
        /*0248*/ 	.word	0x000000f0
        /*024c*/ 	.short	0x0100
        /*024e*/ 	.byte	0x04
	.zero		1


	//   ....[22]....
        /*0250*/ 	.word	0x000007d0
        /*0254*/ 	.word	0x000000ff
        /*0258*/ 	.word	0x00000058
        /*025c*/ 	.short	0x0100
        /*025e*/ 	.byte	0x04
	.zero		1


	//   ....[23]....
        /*0260*/ 	.word	0x000007e0
        /*0264*/ 	.word	0x000000ff
        /*0268*/ 	.word	0x000000f8
        /*026c*/ 	.short	0x0100
        /*026e*/ 	.byte	0x04
	.zero		1


	//   ....[24]....
        /*0270*/ 	.word	0x000007f0
        /*0274*/ 	.word	0x000000ff
        /*0278*/ 	.word	0x00000060
        /*027c*/ 	.short	0x0100
        /*027e*/ 	.byte	0x04
	.zero		1


	//   ....[25]....
        /*0280*/ 	.word	0x00000800
        /*0284*/ 	.word	0x000000ff
        /*0288*/ 	.word	0x00000100
        /*028c*/ 	.short	0x0100
        /*028e*/ 	.byte	0x04
	.zero		1


	//   ....[26]....
        /*0290*/ 	.word	0x00000810
        /*0294*/ 	.word	0x000000ff
        /*0298*/ 	.word	0x00000068
        /*029c*/ 	.short	0x0100
        /*029e*/ 	.byte	0x04
	.zero		1


	//   ....[27]....
        /*02a0*/ 	.word	0x00000820
        /*02a4*/ 	.word	0x000000ff
        /*02a8*/ 	.word	0x00000108
        /*02ac*/ 	.short	0x0100
        /*02ae*/ 	.byte	0x04
	.zero		1


	//   ....[28]....
        /*02b0*/ 	.word	0x00000830
        /*02b4*/ 	.word	0x000000ff
        /*02b8*/ 	.word	0x00000070
        /*02bc*/ 	.short	0x0100
        /*02be*/ 	.byte	0x04
	.zero		1


	//   ....[29]....
        /*02c0*/ 	.word	0x00000840
        /*02c4*/ 	.word	0x000000ff
        /*02c8*/ 	.word	0x00000110
        /*02cc*/ 	.short	0x0100
        /*02ce*/ 	.byte	0x04
	.zero		1


	//   ....[30]....
        /*02d0*/ 	.word	0x00000850
        /*02d4*/ 	.word	0x000000ff
        /*02d8*/ 	.word	0x00000078
        /*02dc*/ 	.short	0x0100
        /*02de*/ 	.byte	0x04
	.zero		1


	//   ....[31]....
        /*02e0*/ 	.word	0x00000860
        /*02e4*/ 	.word	0x000000ff
        /*02e8*/ 	.word	0x00000118
        /*02ec*/ 	.short	0x0100
        /*02ee*/ 	.byte	0x04
	.zero		1


	//   ....[32]....
        /*02f0*/ 	.word	0x00000870
        /*02f4*/ 	.word	0x000000ff
        /*02f8*/ 	.word	0x00000080
        /*02fc*/ 	.short	0x0100
        /*02fe*/ 	.byte	0x04
	.zero		1


	//   ....[33]....
        /*0300*/ 	.word	0x00000880
        /*0304*/ 	.word	0x000000ff
        /*0308*/ 	.word	0x00000120
        /*030c*/ 	.short	0x0100
        /*030e*/ 	.byte	0x04
	.zero		1


	//   ....[34]....
        /*0310*/ 	.word	0x00000890
        /*0314*/ 	.word	0x000000ff
        /*0318*/ 	.word	0x00000088
        /*031c*/ 	.short	0x0100
        /*031e*/ 	.byte	0x04
	.zero		1


	//   ....[35]....
        /*0320*/ 	.word	0x000008a0
        /*0324*/ 	.word	0x000000ff
        /*0328*/ 	.word	0x00000128
        /*032c*/ 	.short	0x0100
        /*032e*/ 	.byte	0x04
	.zero		1


	//   ....[36]....
        /*0330*/ 	.word	0x000008b0
        /*0334*/ 	.word	0x000000ff
        /*0338*/ 	.word	0x00000090
        /*033c*/ 	.short	0x0100
        /*033e*/ 	.byte	0x04
	.zero		1


	//   ....[37]....
        /*0340*/ 	.word	0x000008c0
        /*0344*/ 	.word	0x000000ff
        /*0348*/ 	.word	0x00000130
        /*034c*/ 	.short	0x0100
        /*034e*/ 	.byte	0x04
	.zero		1


	//   ....[38]....
        /*0350*/ 	.word	0x000008d0
        /*0354*/ 	.word	0x000000ff
        /*0358*/ 	.word	0x00000098
        /*035c*/ 	.short	0x0100
        /*035e*/ 	.byte	0x04
	.zero		1


	//   ....[39]....
        /*0360*/ 	.word	0x000008e0
        /*0364*/ 	.word	0x000000ff
        /*0368*/ 	.word	0x00000138
        /*036c*/ 	.short	0x0100
        /*036e*/ 	.byte	0x04
	.zero		1


	//   ....[40]....
        /*0370*/ 	.word	0x00000a20
        /*0374*/ 	.word	0x000000ff
        /*0378*/ 	.word	0x00000140
        /*037c*/ 	.short	0x0100
        /*037e*/ 	.byte	0x04
	.zero		1


	//   ....[41]....
        /*0380*/ 	.word	0x00000a30
        /*0384*/ 	.word	0x000000ff
        /*0388*/ 	.word	0x00000148
        /*038c*/ 	.short	0x0100
        /*038e*/ 	.byte	0x04
	.zero		1


	//   ....[42]....
        /*0390*/ 	.word	0x00000b20
        /*0394*/ 	.word	0x000000ff
        /*0398*/ 	.word	0x00000150
        /*039c*/ 	.short	0x0100
        /*039e*/ 	.byte	0x06
	.zero		1


	//   ....[43]....
        /*03a0*/ 	.word	0x00000b30
        /*03a4*/ 	.word	0x000000ff
        /*03a8*/ 	.word	0x00000158
        /*03ac*/ 	.short	0x0100
        /*03ae*/ 	.byte	0x06
	.zero		1


	//   ....[44]....
        /*03b0*/ 	.word	0x00000c70
        /*03b4*/ 	.word	0x000000ff
        /*03b8*/ 	.word	0x00000160
        /*03bc*/ 	.short	0x0100
        /*03be*/ 	.byte	0x06
	.zero		1


	//   ....[45]....
        /*03c0*/ 	.word	0x00000c80
        /*03c4*/ 	.word	0x000000ff
        /*03c8*/ 	.word	0x00000170
        /*03cc*/ 	.short	0x0100
        /*03ce*/ 	.byte	0x06
	.zero		1


	//   ....[46]....
        /*03d0*/ 	.word	0x00000c90
        /*03d4*/ 	.word	0x000000ff
        /*03d8*/ 	.word	0x00000168
        /*03dc*/ 	.short	0x0100
        /*03de*/ 	.byte	0x06
	.zero		1


	//   ....[47]....
        /*03e0*/ 	.word	0x00000ca0
        /*03e4*/ 	.word	0x000000ff
        /*03e8*/ 	.word	0x00000178
        /*03ec*/ 	.short	0x0100
        /*03ee*/ 	.byte	0x06
	.zero		1


	//   ....[48]....
        /*03f0*/ 	.word	0x00000dd0
        /*03f4*/ 	.word	0x000000ff
        /*03f8*/ 	.word	0x00000180
        /*03fc*/ 	.short	0x0100
        /*03fe*/ 	.byte	0x04
	.zero		1


	//   ....[49]....
        /*0400*/ 	.word	0x00000de0
        /*0404*/ 	.word	0x000000ff
        /*0408*/ 	.word	0x000001a0
        /*040c*/ 	.short	0x0100
        /*040e*/ 	.byte	0x04
	.zero		1


	//   ....[50]....
        /*0410*/ 	.word	0x00000df0
        /*0414*/ 	.word	0x000000ff
        /*0418*/ 	.word	0x00000188
        /*041c*/ 	.short	0x0100
        /*041e*/ 	.byte	0x04
	.zero		1


	//   ....[51]....
        /*0420*/ 	.word	0x00000e00
        /*0424*/ 	.word	0x000000ff
        /*0428*/ 	.word	0x000001a8
        /*042c*/ 	.short	0x0100
        /*042e*/ 	.byte	0x04
	.zero		1


	//   ....[52]....
        /*0430*/ 	.word	0x00000e10
        /*0434*/ 	.word	0x000000ff
        /*0438*/ 	.word	0x00000190
        /*043c*/ 	.short	0x0100
        /*043e*/ 	.byte	0x04
	.zero		1


	//   ....[53]....
        /*0440*/ 	.word	0x00000e20
        /*0444*/ 	.word	0x000000ff
        /*0448*/ 	.word	0x000001b0
        /*044c*/ 	.short	0x0100
        /*044e*/ 	.byte	0x04
	.zero		1


	//   ....[54]....
        /*0450*/ 	.word	0x00000e30
        /*0454*/ 	.word	0x000000ff
        /*0458*/ 	.word	0x00000198
        /*045c*/ 	.short	0x0100
        /*045e*/ 	.byte	0x04
	.zero		1


	//   ....[55]....
        /*0460*/ 	.word	0x00000e40
        /*0464*/ 	.word	0x000000ff
        /*0468*/ 	.word	0x000001b8
        /*046c*/ 	.short	0x0100
        /*046e*/ 	.byte	0x04
	.zero		1


	//   ....[56]....
        /*0470*/ 	.word	0x00000f40
        /*0474*/ 	.word	0x000000ff
        /*0478*/ 	.word	0x000001c0
        /*047c*/ 	.short	0x0100
        /*047e*/ 	.byte	0x04
	.zero		1


	//   ....[57]....
        /*0480*/ 	.word	0x00000f50
        /*0484*/ 	.word	0x000000ff
        /*0488*/ 	.word	0x000001d0
        /*048c*/ 	.short	0x0100
        /*048e*/ 	.byte	0x04
	.zero		1


	//   ....[58]....
        /*0490*/ 	.word	0x00000f60
        /*0494*/ 	.word	0x000000ff
        /*0498*/ 	.word	0x000001c8
        /*049c*/ 	.short	0x0100
        /*049e*/ 	.byte	0x04
	.zero		1


	//   ....[59]....
        /*04a0*/ 	.word	0x00000f70
        /*04a4*/ 	.word	0x000000ff
        /*04a8*/ 	.word	0x000001d8
        /*04ac*/ 	.short	0x0100
        /*04ae*/ 	.byte	0x04
	.zero		1


	//   ....[60]....
        /*04b0*/ 	.word	0x00001070
        /*04b4*/ 	.word	0x000000ff
        /*04b8*/ 	.word	0x000001e0
        /*04bc*/ 	.short	0x0100
        /*04be*/ 	.byte	0x06
	.zero		1


	//   ....[61]....
        /*04c0*/ 	.word	0x00001c50
        /*04c4*/ 	.word	0x00000000
        /*04c8*/ 	.word	0x000001d0
        /*04cc*/ 	.short	0x010a
        /*04ce*/ 	.byte	0xff
	.zero		1


	//   ....[62]....
        /*04d0*/ 	.word	0x00001c80
        /*04d4*/ 	.word	0x00000000
        /*04d8*/ 	.word	0x000001c0
        /*04dc*/ 	.short	0x0101
        /*04de*/ 	.byte	0xff
	.zero		1


	//   ....[63]....
        /*04e0*/ 	.word	0x00001d20
        /*04e4*/ 	.word	0x000000ff
        /*04e8*/ 	.word	0x000000a0
        /*04ec*/ 	.short	0x010a
        /*04ee*/ 	.byte	0x04
	.zero		1


	//   ....[64]....
        /*04f0*/ 	.word	0x00001df0
        /*04f4*/ 	.word	0x000000ff
        /*04f8*/ 	.word	0x000000a0
        /*04fc*/ 	.short	0x010a
        /*04fe*/ 	.byte	0x21
	.zero		1


	//   ....[65]....
        /*0500*/ 	.word	0x00001fa0
        /*0504*/ 	.word	0x000000ff
        /*0508*/ 	.word	0x000000a0
        /*050c*/ 	.short	0x010a
        /*050e*/ 	.byte	0x05
	.zero		1


	//   ....[66]....
        /*0510*/ 	.word	0x000020b0
        /*0514*/ 	.word	0x000000ff
        /*0518*/ 	.word	0x00000158
        /*051c*/ 	.short	0x0101
        /*051e*/ 	.byte	0x0d
	.zero		1


	//   ....[67]....
        /*0520*/ 	.word	0x000020d0
        /*0524*/ 	.word	0x000000ff
        /*0528*/ 	.word	0x000000a0
        /*052c*/ 	.short	0x010a
        /*052e*/ 	.byte	0x04
	.zero		1


	//   ....[68]....
        /*0530*/ 	.word	0x00002150
        /*0534*/ 	.word	0x000000ff
        /*0538*/ 	.word	0x000000a0
        /*053c*/ 	.short	0x010a
        /*053e*/ 	.byte	0x11
	.zero		1


	//   ....[69]....
        /*0540*/ 	.word	0x000022f0
        /*0544*/ 	.word	0x000000ff
        /*0548*/ 	.word	0x000000a0
        /*054c*/ 	.short	0x010a
        /*054e*/ 	.byte	0x05
	.zero		1


	//   ....[70]....
        /*0550*/ 	.word	0x00002430
        /*0554*/ 	.word	0x00000003
        /*0558*/ 	.word	0x00000160
        /*055c*/ 	.short	0x010a
        /*055e*/ 	.byte	0xff
	.zero		1


	//   ....[71]....
        /*0560*/ 	.word	0x00002580
        /*0564*/ 	.word	0x00000000
        /*0568*/ 	.word	0x00000000
        /*056c*/ 	.short	0x0101
        /*056e*/ 	.byte	0xff
	.zero		1


	//   ....[72]....
        /*0570*/ 	.word	0x00002b20
        /*0574*/ 	.word	0x000000ff
        /*0578*/ 	.word	0x00000000
        /*057c*/ 	.short	0x010a
        /*057e*/ 	.byte	0x04
	.zero		1


	//   ....[73]....
        /*0580*/ 	.word	0x00002bb0
        /*0584*/ 	.word	0x000000ff
        /*0588*/ 	.word	0x00000000
        /*058c*/ 	.short	0x010a
        /*058e*/ 	.byte	0x05
	.zero		1


	//   ....[74]....
        /*0590*/ 	.word	0x00002c40
        /*0594*/ 	.word	0x000000ff
        /*0598*/ 	.word	0x00000000
        /*059c*/ 	.short	0x010a
        /*059e*/ 	.byte	0x05
	.zero		1


	//   ....[75]....
        /*05a0*/ 	.word	0x00002cd0
        /*05a4*/ 	.word	0x000000ff
        /*05a8*/ 	.word	0x00000000
        /*05ac*/ 	.short	0x010a
        /*05ae*/ 	.byte	0x05
	.zero		1


	//   ....[76]....
        /*05b0*/ 	.word	0x00002d60
        /*05b4*/ 	.word	0x000000ff
        /*05b8*/ 	.word	0x00000000
        /*05bc*/ 	.short	0x010a
        /*05be*/ 	.byte	0x05
	.zero		1


	//   ....[77]....
        /*05c0*/ 	.word	0x00002df0
        /*05c4*/ 	.word	0x000000ff
        /*05c8*/ 	.word	0x00000000
        /*05cc*/ 	.short	0x010a
        /*05ce*/ 	.byte	0x05
	.zero		1


	//   ....[78]....
        /*05d0*/ 	.word	0x00002e80
        /*05d4*/ 	.word	0x000000ff
        /*05d8*/ 	.word	0x00000000
        /*05dc*/ 	.short	0x010a
        /*05de*/ 	.byte	0x05
	.zero		1


	//   ....[79]....
        /*05e0*/ 	.word	0x00002f10
        /*05e4*/ 	.word	0x000000ff
        /*05e8*/ 	.word	0x00000000
        /*05ec*/ 	.short	0x010a
        /*05ee*/ 	.byte	0x05
	.zero		1


	//   ....[80]....
        /*05f0*/ 	.word	0x00002fa0
        /*05f4*/ 	.word	0x000000ff
        /*05f8*/ 	.word	0x00000000
        /*05fc*/ 	.short	0x010a
        /*05fe*/ 	.byte	0x05
	.zero		1


	//   ....[81]....
        /*0600*/ 	.word	0x00003030
        /*0604*/ 	.word	0x000000ff
        /*0608*/ 	.word	0x00000000
        /*060c*/ 	.short	0x010a
        /*060e*/ 	.byte	0x05
	.zero		1


	//   ....[82]....
        /*0610*/ 	.word	0x000030c0
        /*0614*/ 	.word	0x000000ff
        /*0618*/ 	.word	0x00000000
        /*061c*/ 	.short	0x010a
        /*061e*/ 	.byte	0x05
	.zero		1


	//   ....[83]....
        /*0620*/ 	.word	0x00003150
        /*0624*/ 	.word	0x000000ff
        /*0628*/ 	.word	0x00000000
        /*062c*/ 	.short	0x010a
        /*062e*/ 	.byte	0x05
	.zero		1


	//   ....[84]....
        /*0630*/ 	.word	0x000031e0
        /*0634*/ 	.word	0x000000ff
        /*0638*/ 	.word	0x00000000
        /*063c*/ 	.short	0x010a
        /*063e*/ 	.byte	0x05
	.zero		1


	//   ....[85]....
        /*0640*/ 	.word	0x00003270
        /*0644*/ 	.word	0x000000ff
        /*0648*/ 	.word	0x00000000
        /*064c*/ 	.short	0x010a
        /*064e*/ 	.byte	0x05
	.zero		1


	//   ....[86]....
        /*0650*/ 	.word	0x00003300
        /*0654*/ 	.word	0x000000ff
        /*0658*/ 	.word	0x00000000
        /*065c*/ 	.short	0x010a
        /*065e*/ 	.byte	0x05
	.zero		1


	//   ....[87]....
        /*0660*/ 	.word	0x00003390
        /*0664*/ 	.word	0x000000ff
        /*0668*/ 	.word	0x00000000
        /*066c*/ 	.short	0x010a
        /*066e*/ 	.byte	0x05
	.zero		1


	//   ....[88]....
        /*0670*/ 	.word	0x00003420
        /*0674*/ 	.word	0x000000ff
        /*0678*/ 	.word	0x00000000
        /*067c*/ 	.short	0x010a
        /*067e*/ 	.byte	0x05
	.zero		1


	//   ....[89]....
        /*0680*/ 	.word	0x000034b0
        /*0684*/ 	.word	0x000000ff
        /*0688*/ 	.word	0x00000000
        /*068c*/ 	.short	0x010a
        /*068e*/ 	.byte	0x05
	.zero		1


	//   ....[90]....
        /*0690*/ 	.word	0x00003540
        /*0694*/ 	.word	0x000000ff
        /*0698*/ 	.word	0x00000000
        /*069c*/ 	.short	0x010a
        /*069e*/ 	.byte	0x05
	.zero		1


	//   ....[91]....
        /*06a0*/ 	.word	0x000035e0
        /*06a4*/ 	.word	0x00000000
        /*06a8*/ 	.word	0x00000000
        /*06ac*/ 	.short	0x010a
        /*06ae*/ 	.byte	0xff
	.zero		1


	//   ....[92]....
        /*06b0*/ 	.word	0x00003720
        /*06b4*/ 	.word	0x00000002
        /*06b8*/ 	.word	0x000001c0
        /*06bc*/ 	.short	0x010a
        /*06be*/ 	.byte	0xff
	.zero		1


	//   ....[93]....
        /*06c0*/ 	.word	0x00003790
        /*06c4*/ 	.word	0x00000002
        /*06c8*/ 	.word	0x00000000
        /*06cc*/ 	.short	0x0101
        /*06ce*/ 	.byte	0xff
	.zero		1


	//   ....[94]....
        /*06d0*/ 	.word	0x000037b0
        /*06d4*/ 	.word	0x000000ff
        /*06d8*/ 	.word	0x00000170
        /*06dc*/ 	.short	0x010a
        /*06de*/ 	.byte	0x04
	.zero		1


	//   ....[95]....
        /*06e0*/ 	.word	0x000038d0
        /*06e4*/ 	.word	0x00000002
        /*06e8*/ 	.word	0x00000160
        /*06ec*/ 	.short	0x010a
        /*06ee*/ 	.byte	0xff
	.zero		1


	//   ....[96]....
        /*06f0*/ 	.word	0x000039d0
        /*06f4*/ 	.word	0x00000002
        /*06f8*/ 	.word	0x00000000
        /*06fc*/ 	.short	0x0101
        /*06fe*/ 	.byte	0xff
	.zero		1


	//   ....[97]....
        /*0700*/ 	.word	0x00003a60
        /*0704*/ 	.word	0x000000ff
        /*0708*/ 	.word	0x00000170
        /*070c*/ 	.short	0x0106
        /*070e*/ 	.byte	0x04
	.zero		1


	//   ....[98]....
        /*0710*/ 	.word	0x00003a80
        /*0714*/ 	.word	0x000000ff
        /*0718*/ 	.word	0x00000170
        /*071c*/ 	.short	0x010a
        /*071e*/ 	.byte	0x04
	.zero		1


	//   ....[99]....
        /*0720*/ 	.word	0x00003b10
        /*0724*/ 	.word	0x000000ff
        /*0728*/ 	.word	0x00000170
        /*072c*/ 	.short	0x0106
        /*072e*/ 	.byte	0x07
	.zero		1


	//   ....[100]....
        /*0730*/ 	.word	0x00003b50
        /*0734*/ 	.word	0x00000000
        /*0738*/ 	.word	0x00000170
        /*073c*/ 	.short	0x010a
        /*073e*/ 	.byte	0xff
	.zero		1


	//   ....[101]....
        /*0740*/ 	.word	0x00003da0
        /*0744*/ 	.word	0x000000ff
        /*0748*/ 	.word	0x00000008
        /*074c*/ 	.short	0x010a
        /*074e*/ 	.byte	0x05
	.zero		1


	//   ....[102]....
        /*0750*/ 	.word	0x00003dc0
        /*0754*/ 	.word	0x000000ff
        /*0758*/ 	.word	0x00000008
        /*075c*/ 	.short	0x010a
        /*075e*/ 	.byte	0x05
	.zero		1


	//   ....[103]....
        /*0760*/ 	.word	0x00003f50
        /*0764*/ 	.word	0x000000ff
        /*0768*/ 	.word	0x00000008
        /*076c*/ 	.short	0x010a
        /*076e*/ 	.byte	0x05
	.zero		1


	//   ....[104]....
        /*0770*/ 	.word	0x00003f70
        /*0774*/ 	.word	0x000000ff
        /*0778*/ 	.word	0x00000008
        /*077c*/ 	.short	0x010a
        /*077e*/ 	.byte	0x05
	.zero		1


	//   ....[105]....
        /*0780*/ 	.word	0x00004030
        /*0784*/ 	.word	0x000000ff
        /*0788*/ 	.word	0x00000000
        /*078c*/ 	.short	0x0101
        /*078e*/ 	.byte	0x04
	.zero		1


	//   ....[106]....
        /*0790*/ 	.word	0x00004330
        /*0794*/ 	.word	0x00000000
        /*0798*/ 	.word	0x00000160
        /*079c*/ 	.short	0x010a
        /*079e*/ 	.byte	0xff
	.zero		1


	//   ....[107]....
        /*07a0*/ 	.word	0x000043f0
        /*07a4*/ 	.word	0x00000000
        /*07a8*/ 	.word	0x00000000
        /*07ac*/ 	.short	0x0101
        /*07ae*/ 	.byte	0xff
	.zero		1


	//   ....[108]....
        /*07b0*/ 	.word	0x000044b0
        /*07b4*/ 	.word	0x000000ff
        /*07b8*/ 	.word	0x00000000
        /*07bc*/ 	.short	0x010a
        /*07be*/ 	.byte	0x04
	.zero		1


	//   ....[109]....
        /*07c0*/ 	.word	0x000044c0
        /*07c4*/ 	.word	0x000000ff
        /*07c8*/ 	.word	0x000001a0
        /*07cc*/ 	.short	0x010a
        /*07ce*/ 	.byte	0x17
	.zero		1


	//   ....[110]....
        /*07d0*/ 	.word	0x00004570
        /*07d4*/ 	.word	0x000000ff
        /*07d8*/ 	.word	0x00000000
        /*07dc*/ 	.short	0x010a
        /*07de*/ 	.byte	0x05
	.zero		1


	//   ....[111]....
        /*07e0*/ 	.word	0x000046b0
        /*07e4*/ 	.word	0x000000ff
        /*07e8*/ 	.word	0x00000000
        /*07ec*/ 	.short	0x010a
        /*07ee*/ 	.byte	0x04
	.zero		1


	//   ....[112]....
        /*07f0*/ 	.word	0x00004900
        /*07f4*/ 	.word	0x000000ff
        /*07f8*/ 	.word	0x00000000
        /*07fc*/ 	.short	0x010a
        /*07fe*/ 	.byte	0x04
	.zero		1


	//   ....[113]....
        /*0800*/ 	.word	0x00004990
        /*0804*/ 	.word	0x000000ff
        /*0808*/ 	.word	0x00000000
        /*080c*/ 	.short	0x010a
        /*080e*/ 	.byte	0x05
	.zero		1


	//   ....[114]....
        /*0810*/ 	.word	0x00004a20
        /*0814*/ 	.word	0x000000ff
        /*0818*/ 	.word	0x00000000
        /*081c*/ 	.short	0x010a
        /*081e*/ 	.byte	0x05
	.zero		1


	//   ....[115]....
        /*0820*/ 	.word	0x00004ac0
        /*0824*/ 	.word	0x00000000
        /*0828*/ 	.word	0x00000000
        /*082c*/ 	.short	0x010a
        /*082e*/ 	.byte	0xff
	.zero		1


	//   ....[116]....
        /*0830*/ 	.word	0x00004b00
        /*0834*/ 	.word	0x00000000
        /*0838*/ 	.word	0x00000000
        /*083c*/ 	.short	0x010a
        /*083e*/ 	.byte	0xff
	.zero		1


	//   ....[117]....
        /*0840*/ 	.word	0x00004b70
        /*0844*/ 	.word	0x000000ff
        /*0848*/ 	.word	0x00000000
        /*084c*/ 	.short	0x0101
        /*084e*/ 	.byte	0x04
	.zero		1


	//   ....[118]....
        /*0850*/ 	.word	0x00004bb0
        /*0854*/ 	.word	0x000000ff
        /*0858*/ 	.word	0x000001e0
        /*085c*/ 	.short	0x010a
        /*085e*/ 	.byte	0x11
	.zero		1


	//   ....[119]....
        /*0860*/ 	.word	0x00004c00
        /*0864*/ 	.word	0x000000ff
        /*0868*/ 	.word	0x00000000
        /*086c*/ 	.short	0x0101
        /*086e*/ 	.byte	0x04
	.zero		1


	//   ....[120]....
        /*0870*/ 	.word	0x00005080
        /*0874*/ 	.word	0x00000007
        /*0878*/ 	.word	0x00000160
        /*087c*/ 	.short	0x010a
        /*087e*/ 	.byte	0xff
	.zero		1


	//   ....[121]....
        /*0880*/ 	.word	0x000051f0
        /*0884*/ 	.word	0x00000000
        /*0888*/ 	.word	0x00000000
        /*088c*/ 	.short	0x0101
        /*088e*/ 	.byte	0xff
	.zero		1


	//   ....[122]....
        /*0890*/ 	.word	0x00005660
        /*0894*/ 	.word	0x000000ff
        /*0898*/ 	.word	0x00000158
        /*089c*/ 	.short	0x010a
        /*089e*/ 	.byte	0x11
	.zero		1


	//   ....[123]....
        /*08a0*/ 	.word	0x000057e0
        /*08a4*/ 	.word	0x000000ff
        /*08a8*/ 	.word	0x00000148
        /*08ac*/ 	.short	0x010a
        /*08ae*/ 	.byte	0x11
	.zero		1


	//   ....[124]....
        /*08b0*/ 	.word	0x000059f0
        /*08b4*/ 	.word	0x000000ff
        /*08b8*/ 	.word	0x00000140
        /*08bc*/ 	.short	0x010b
        /*08be*/ 	.byte	0x11
	.zero		1


	//   ....[125]....
        /*08c0*/ 	.word	0x00005a00
        /*08c4*/ 	.word	0x000000ff
        /*08c8*/ 	.word	0x00000000
        /*08cc*/ 	.short	0x0101
        /*08ce*/ 	.byte	0x1b
	.zero		1


	//   ....[126]....
        /*08d0*/ 	.word	0x00005a40
        /*08d4*/ 	.word	0x00000000
        /*08d8*/ 	.word	0x00000148
        /*08dc*/ 	.short	0x010a
        /*08de*/ 	.byte	0xff
	.zero		1


	//   ....[127]....
        /*08e0*/ 	.word	0x00005d60
        /*08e4*/ 	.word	0x00000003
        /*08e8*/ 	.word	0x00000160
        /*08ec*/ 	.short	0x010a
        /*08ee*/ 	.byte	0xff
	.zero		1


	//   ....[128]....
        /*08f0*/ 	.word	0x00005ee0
        /*08f4*/ 	.word	0x00000000
        /*08f8*/ 	.word	0x00000000
        /*08fc*/ 	.short	0x0101
        /*08fe*/ 	.byte	0xff
	.zero		1


	//   ....[129]....
        /*0900*/ 	.word	0x00006970
        /*0904*/ 	.word	0x000000ff
        /*0908*/ 	.word	0x00000140
        /*090c*/ 	.short	0x010a
        /*090e*/ 	.byte	0x2c
	.zero		1


	//   ....[130]....
        /*0910*/ 	.word	0x00006980
        /*0914*/ 	.word	0x0000008f
        /*0918*/ 	.word	0x00000180
        /*091c*/ 	.short	0x010a
        /*091e*/ 	.byte	0xff
	.zero		1


	//   ....[131]....
        /*0920*/ 	.word	0x00006b10
        /*0924*/ 	.word	0x000000ff
        /*0928*/ 	.word	0x00000140
        /*092c*/ 	.short	0x010a
        /*092e*/ 	.byte	0x2c
	.zero		1


	//   ....[132]....
        /*0930*/ 	.word	0x00006c20
        /*0934*/ 	.word	0x000000ff
        /*0938*/ 	.word	0x00000000
        /*093c*/ 	.short	0x0101
        /*093e*/ 	.byte	0x04
	.zero		1


	//   ....[133]....
        /*0940*/ 	.word	0x00006c80
        /*0944*/ 	.word	0x0000008f
        /*0948*/ 	.word	0x00000180
        /*094c*/ 	.short	0x010a
        /*094e*/ 	.byte	0xff
	.zero		1


	//   ....[134]....
        /*0950*/ 	.word	0x00007270
        /*0954*/ 	.word	0x0000008f
        /*0958*/ 	.word	0x00000000
        /*095c*/ 	.short	0x0101
        /*095e*/ 	.byte	0xff
	.zero		1


	//   ....[135]....
        /*0960*/ 	.word	0x000080d0
        /*0964*/ 	.word	0x00000000
        /*0968*/ 	.word	0x000001d0
        /*096c*/ 	.short	0x010a
        /*096e*/ 	.byte	0xff
	.zero		1


	//   ....[136]....
        /*0970*/ 	.word	0x00008130
        /*0974*/ 	.word	0x00000000
        /*0978*/ 	.word	0x000000a0
        /*097c*/ 	.short	0x010a
        /*097e*/ 	.byte	0xff
	.zero		1


	//   ....[137]....
        /*0980*/ 	.word	0x00008190
        /*0984*/ 	.word	0x00000000
        /*0988*/ 	.word	0x000000a0
        /*098c*/ 	.short	0x010a
        /*098e*/ 	.byte	0xff
	.zero		1


	//   ....[138]....
        /*0990*/ 	.word	0x000081e0
        /*0994*/ 	.word	0x00000003
        /*0998*/ 	.word	0x00000160
        /*099c*/ 	.short	0x010a
        /*099e*/ 	.byte	0xff
	.zero		1


	//   ....[139]....
        /*09a0*/ 	.word	0x00008240
        /*09a4*/ 	.word	0x00000000
        /*09a8*/ 	.word	0x00000000
        /*09ac*/ 	.short	0x010a
        /*09ae*/ 	.byte	0xff
	.zero		1


	//   ....[140]....
        /*09b0*/ 	.word	0x000082a0
        /*09b4*/ 	.word	0x00000000
        /*09b8*/ 	.word	0x00000000
        /*09bc*/ 	.short	0x010a
        /*09be*/ 	.byte	0xff
	.zero		1


	//   ....[141]....
        /*09c0*/ 	.word	0x00008300
        /*09c4*/ 	.word	0x00000000
        /*09c8*/ 	.word	0x00000000
        /*09cc*/ 	.short	0x010a
        /*09ce*/ 	.byte	0xff
	.zero		1


	//   ....[142]....
        /*09d0*/ 	.word	0x00008360
        /*09d4*/ 	.word	0x00000000
        /*09d8*/ 	.word	0x00000000
        /*09dc*/ 	.short	0x010a
        /*09de*/ 	.byte	0xff
	.zero		1


	//   ....[143]....
        /*09e0*/ 	.word	0x000083c0
        /*09e4*/ 	.word	0x00000000
        /*09e8*/ 	.word	0x00000000
        /*09ec*/ 	.short	0x010a
        /*09ee*/ 	.byte	0xff
	.zero		1


	//   ....[144]....
        /*09f0*/ 	.word	0x00008420
        /*09f4*/ 	.word	0x00000000
        /*09f8*/ 	.word	0x00000000
        /*09fc*/ 	.short	0x010a
        /*09fe*/ 	.byte	0xff
	.zero		1


	//   ....[145]....
        /*0a00*/ 	.word	0x00008480
        /*0a04*/ 	.word	0x00000000
        /*0a08*/ 	.word	0x00000000
        /*0a0c*/ 	.short	0x010a
        /*0a0e*/ 	.byte	0xff
	.zero		1


	//   ....[146]....
        /*0a10*/ 	.word	0x000084e0
        /*0a14*/ 	.word	0x00000000
        /*0a18*/ 	.word	0x00000000
        /*0a1c*/ 	.short	0x010a
        /*0a1e*/ 	.byte	0xff
	.zero		1


	//   ....[147]....
        /*0a20*/ 	.word	0x00008540
        /*0a24*/ 	.word	0x00000000
        /*0a28*/ 	.word	0x00000000
        /*0a2c*/ 	.short	0x010a
        /*0a2e*/ 	.byte	0xff
	.zero		1


	//   ....[148]....
        /*0a30*/ 	.word	0x000085a0
        /*0a34*/ 	.word	0x00000000
        /*0a38*/ 	.word	0x00000000
        /*0a3c*/ 	.short	0x010a
        /*0a3e*/ 	.byte	0xff
	.zero		1


	//   ....[149]....
        /*0a40*/ 	.word	0x00008600
        /*0a44*/ 	.word	0x00000000
        /*0a48*/ 	.word	0x00000000
        /*0a4c*/ 	.short	0x010a
        /*0a4e*/ 	.byte	0xff
	.zero		1


	//   ....[150]....
        /*0a50*/ 	.word	0x00008660
        /*0a54*/ 	.word	0x00000000
        /*0a58*/ 	.word	0x00000000
        /*0a5c*/ 	.short	0x010a
        /*0a5e*/ 	.byte	0xff
	.zero		1


	//   ....[151]....
        /*0a60*/ 	.word	0x000086c0
        /*0a64*/ 	.word	0x00000000
        /*0a68*/ 	.word	0x00000000
        /*0a6c*/ 	.short	0x010a
        /*0a6e*/ 	.byte	0xff
	.zero		1


	//   ....[152]....
        /*0a70*/ 	.word	0x00008720
        /*0a74*/ 	.word	0x00000000
        /*0a78*/ 	.word	0x00000000
        /*0a7c*/ 	.short	0x010a
        /*0a7e*/ 	.byte	0xff
	.zero		1


	//   ....[153]....
        /*0a80*/ 	.word	0x00008780
        /*0a84*/ 	.word	0x00000000
        /*0a88*/ 	.word	0x00000000
        /*0a8c*/ 	.short	0x010a
        /*0a8e*/ 	.byte	0xff
	.zero		1


	//   ....[154]....
        /*0a90*/ 	.word	0x000087e0
        /*0a94*/ 	.word	0x00000000
        /*0a98*/ 	.word	0x00000000
        /*0a9c*/ 	.short	0x010a
        /*0a9e*/ 	.byte	0xff
	.zero		1


	//   ....[155]....
        /*0aa0*/ 	.word	0x00008840
        /*0aa4*/ 	.word	0x00000000
        /*0aa8*/ 	.word	0x00000000
        /*0aac*/ 	.short	0x010a
        /*0aae*/ 	.byte	0xff
	.zero		1


	//   ....[156]....
        /*0ab0*/ 	.word	0x000088a0
        /*0ab4*/ 	.word	0x00000000
        /*0ab8*/ 	.word	0x00000000
        /*0abc*/ 	.short	0x010a
        /*0abe*/ 	.byte	0xff
	.zero		1


	//   ....[157]....
        /*0ac0*/ 	.word	0x00008900
        /*0ac4*/ 	.word	0x00000000
        /*0ac8*/ 	.word	0x00000000
        /*0acc*/ 	.short	0x010a
        /*0ace*/ 	.byte	0xff
	.zero		1


	//   ....[158]....
        /*0ad0*/ 	.word	0x00008950
        /*0ad4*/ 	.word	0x00000002
        /*0ad8*/ 	.word	0x000001c0
        /*0adc*/ 	.short	0x010a
        /*0ade*/ 	.byte	0xff
	.zero		1


	//   ....[159]....
        /*0ae0*/ 	.word	0x000089b0
        /*0ae4*/ 	.word	0x00000002
        /*0ae8*/ 	.word	0x00000170
        /*0aec*/ 	.short	0x010a
        /*0aee*/ 	.byte	0xff
	.zero		1


	//   ....[160]....
        /*0af0*/ 	.word	0x00008a00
        /*0af4*/ 	.word	0x00000002
        /*0af8*/ 	.word	0x00000160
        /*0afc*/ 	.short	0x010a
        /*0afe*/ 	.byte	0xff
	.zero		1


	//   ....[161]....
        /*0b00*/ 	.word	0x00008a60
        /*0b04*/ 	.word	0x00000000
        /*0b08*/ 	.word	0x00000170
        /*0b0c*/ 	.short	0x010a
        /*0b0e*/ 	.byte	0xff
	.zero		1


	//   ....[162]....
        /*0b10*/ 	.word	0x00008ac0
        /*0b14*/ 	.word	0x00000005
        /*0b18*/ 	.word	0x00000008
        /*0b1c*/ 	.short	0x010a
        /*0b1e*/ 	.byte	0xff
	.zero		1


	//   ....[163]....
        /*0b20*/ 	.word	0x00008bb0
        /*0b24*/ 	.word	0x00000000
        /*0b28*/ 	.word	0x00000008
        /*0b2c*/ 	.short	0x010a
        /*0b2e*/ 	.byte	0xff
	.zero		1


	//   ....[164]....
        /*0b30*/ 	.word	0x00008c00
        /*0b34*/ 	.word	0x00000000
        /*0b38*/ 	.word	0x00000160
        /*0b3c*/ 	.short	0x010a
        /*0b3e*/ 	.byte	0xff
	.zero		1


	//   ....[165]....
        /*0b40*/ 	.word	0x00008c60
        /*0b44*/ 	.word	0x00000000
        /*0b48*/ 	.word	0x000001a0
        /*0b4c*/ 	.short	0x010a
        /*0b4e*/ 	.byte	0xff
	.zero		1


	//   ....[166]....
        /*0b50*/ 	.word	0x00008cc0
        /*0b54*/ 	.word	0x00000000
        /*0b58*/ 	.word	0x00000000
        /*0b5c*/ 	.short	0x010a
        /*0b5e*/ 	.byte	0xff
	.zero		1


	//   ....[167]....
        /*0b60*/ 	.word	0x00008d20
        /*0b64*/ 	.word	0x00000000
        /*0b68*/ 	.word	0x00000000
        /*0b6c*/ 	.short	0x010a
        /*0b6e*/ 	.byte	0xff
	.zero		1


	//   ....[168]....
        /*0b70*/ 	.word	0x00008d80
        /*0b74*/ 	.word	0x00000000
        /*0b78*/ 	.word	0x00000000
        /*0b7c*/ 	.short	0x010a
        /*0b7e*/ 	.byte	0xff
	.zero		1


	//   ....[169]....
        /*0b80*/ 	.word	0x00008de0
        /*0b84*/ 	.word	0x00000000
        /*0b88*/ 	.word	0x00000000
        /*0b8c*/ 	.short	0x010a
        /*0b8e*/ 	.byte	0xff
	.zero		1


	//   ....[170]....
        /*0b90*/ 	.word	0x00008e40
        /*0b94*/ 	.word	0x00000000
        /*0b98*/ 	.word	0x000001e0
        /*0b9c*/ 	.short	0x010a
        /*0b9e*/ 	.byte	0xff
	.zero		1


	//   ....[171]....
        /*0ba0*/ 	.word	0x00008e90
        /*0ba4*/ 	.word	0x00000007
        /*0ba8*/ 	.word	0x00000160
        /*0bac*/ 	.short	0x010a
        /*0bae*/ 	.byte	0xff
	.zero		1


	//   ....[172]....
        /*0bb0*/ 	.word	0x00008ef0
        /*0bb4*/ 	.word	0x00000000
        /*0bb8*/ 	.word	0x00000158
        /*0bbc*/ 	.short	0x010a
        /*0bbe*/ 	.byte	0xff
	.zero		1


	//   ....[173]....
        /*0bc0*/ 	.word	0x00008f50
        /*0bc4*/ 	.word	0x00000000
        /*0bc8*/ 	.word	0x00000148
        /*0bcc*/ 	.short	0x010a
        /*0bce*/ 	.byte	0xff
	.zero		1


	//   ....[174]....
        /*0bd0*/ 	.word	0x00008fa0
        /*0bd4*/ 	.word	0x00000003
        /*0bd8*/ 	.word	0x00000160
        /*0bdc*/ 	.short	0x010a
        /*0bde*/ 	.byte	0xff
	.zero		1


	//   ....[175]....
        /*0be0*/ 	.word	0x00009000
        /*0be4*/ 	.word	0x00000000
        /*0be8*/ 	.word	0x00000140
        /*0bec*/ 	.short	0x010a
        /*0bee*/ 	.byte	0xff
	.zero		1


	//   ....[176]....
        /*0bf0*/ 	.word	0x00009050
        /*0bf4*/ 	.word	0x0000008f
        /*0bf8*/ 	.word	0x00000180
        /*0bfc*/ 	.short	0x010a
        /*0bfe*/ 	.byte	0xff
	.zero		1


	//----- nvinfo : EIATTR_NUM_MBARRIERS
	.align		4
.L_47:
        /*0c00*/ 	.byte	0x03, 0x38
        /*0c02*/ 	.short	0x003d


	//----- nvinfo : EIATTR_EXIT_INSTR_OFFSETS
	.align		4
        /*0c04*/ 	.byte	0x04, 0x1c
        /*0c06*/ 	.short	(.L_49 - .L_48)


	//   ....[0]....
.L_48:
        /*0c08*/ 	.word	0x00003610


	//   ....[1]....
        /*0c0c*/ 	.word	0x00003b20


	//   ....[2]....
        /*0c10*/ 	.word	0x00003b80


	//   ....[3]....
        /*0c14*/ 	.word	0x00004e30


	//   ....[4]....
        /*0c18*/ 	.word	0x00005a70


	//   ....[5]....
        /*0c1c*/ 	.word	0x00005ab0


	//   ....[6]....
        /*0c20*/ 	.word	0x000080c0


	//----- nvinfo : EIATTR_MAX_THREADS
	.align		4
.L_49:
        /*0c24*/ 	.byte	0x04, 0x05
        /*0c26*/ 	.short	(.L_51 - .L_50)
.L_50:
        /*0c28*/ 	.word	0x00000100
        /*0c2c*/ 	.word	0x00000001
        /*0c30*/ 	.word	0x00000001


	//----- nvinfo : EIATTR_CRS_STACK_SIZE
	.align		4
.L_51:
        /*0c34*/ 	.byte	0x04, 0x1e
        /*0c36*/ 	.short	(.L_53 - .L_52)
.L_52:
        /*0c38*/ 	.word	0x00000000


	//----- nvinfo : EIATTR_CBANK_PARAM_SIZE
	.align		4
.L_53:
        /*0c3c*/ 	.byte	0x03, 0x19
        /*0c3e*/ 	.short	0x0800


	//----- nvinfo : EIATTR_PARAM_CBANK
	.align		4
        /*0c40*/ 	.byte	0x04, 0x0a
        /*0c42*/ 	.short	(.L_55 - .L_54)
	.align		4
.L_54:
        /*0c44*/ 	.word	index@(.nv.constant0._ZN7cutlass13device_kernelINS_4gemm6kernel13GemmUniversalIN4cute5tupleIJiiiiEEENS1_10collective13CollectiveMmaINS1_35MainloopSm100TmaUmmaWarpSpecializedILi20ELi2ELi4ENS5_IJNS4_1CILi2EEESB_NSA_ILi1EEEEEEEENS5_IJNSA_ILi256EEENSA_ILi64EEESG_EEENS_12float_e5m2_tENS5_IJlSC_lEEESI_SJ_NS4_8TiledMMAINS4_8MMA_AtomIJNS4_10MMA_TraitsINS4_25SM100_MMA_F8F6F4_2x1SM_SSEJSI_SI_fSF_SG_NS4_17integral_constantINS4_4UMMA5MajorELSQ_0EEESR_NSO_INSP_7ScaleInELSS_0EEEST_EEEEEENS4_6LayoutINS5_IJSC_SC_SC_EEENS5_IJNSA_ILi0EEESY_SY_EEEEENS5_IJNS4_10UnderscoreES11_S11_EEEEENS4_28SM100_TMA_2SM_LOAD_MULTICASTENS4_14ComposedLayoutINS4_7SwizzleILi2ELi4ELi3EEENS4_18smem_ptr_flag_bitsILi8EEENSW_INS5_IJNSA_ILi8EEESG_EEENS5_IJSG_SC_EEEEEEEvNS4_8identityENS4_18SM100_TMA_2SM_LOADES1E_vS1F_EENS_8epilogue10collective18CollectiveEpilogueINS1I_23Sm100TmaWarpSpecializedILi1ELi1ELi64ELb0ELb0EEEJNS5_IJNSA_ILi128EEESG_SG_EEENS5_IJNSW_IS1N_SC_EENSW_ISG_SC_EEEEESI_SJ_SI_SJ_NS1I_6fusion15FusionCallbacksIS1M_NS1S_17LinearCombinationISI_fSI_fLNS_15FloatRoundStyleE2EEES1O_S1R_JEEENS4_5SM1004TMEM4LOAD26SM100_TMEM_LOAD_32dp32b64xENS4_13SM90_TMA_LOADES1E_NS4_39AutoVectorizingCopyWithAssumedAlignmentILi128EEENS4_14SM90_TMA_STOREES1E_S24_S24_EEEvvEEEEvNT_6ParamsE)
        /*0c48*/ 	.short	0x0380
        /*0c4a*/ 	.short	0x0800


	//----- nvinfo : EIATTR_SW_WAR
	.align		4
.L_55:
        /*0c4c*/ 	.byte	0x04, 0x36
        /*0c4e*/ 	.short	(.L_57 - .L_56)
.L_56:
        /*0c50*/ 	.word	0x00000008
.L_57:


//--------------------- .nv.callgraph             --------------------------
	.section	.nv.callgraph,"",@"SHT_CUDA_CALLGRAPH"
	.align	4
	.sectionentsize	8
	.align		4
        /*0000*/ 	.word	0x00000000
	.align		4
        /*0004*/ 	.word	0xffffffff
	.align		4
        /*0008*/ 	.word	index@(_ZN7cutlass13device_kernelINS_4gemm6kernel13GemmUniversalIN4cute5tupleIJiiiiEEENS1_10collective13CollectiveMmaINS1_35MainloopSm100TmaUmmaWarpSpecializedILi20ELi2ELi4ENS5_IJNS4_1CILi2EEESB_NSA_ILi1EEEEEEEENS5_IJNSA_ILi256EEENSA_ILi64EEESG_EEENS_12float_e5m2_tENS5_IJlSC_lEEESI_SJ_NS4_8TiledMMAINS4_8MMA_AtomIJNS4_10MMA_TraitsINS4_25SM100_MMA_F8F6F4_2x1SM_SSEJSI_SI_fSF_SG_NS4_17integral_constantINS4_4UMMA5MajorELSQ_0EEESR_NSO_INSP_7ScaleInELSS_0EEEST_EEEEEENS4_6LayoutINS5_IJSC_SC_SC_EEENS5_IJNSA_ILi0EEESY_SY_EEEEENS5_IJNS4_10UnderscoreES11_S11_EEEEENS4_28SM100_TMA_2SM_LOAD_MULTICASTENS4_14ComposedLayoutINS4_7SwizzleILi2ELi4ELi3EEENS4_18smem_ptr_flag_bitsILi8EEENSW_INS5_IJNSA_ILi8EEESG_EEENS5_IJSG_SC_EEEEEEEvNS4_8identityENS4_18SM100_TMA_2SM_LOADES1E_vS1F_EENS_8epilogue10collective18CollectiveEpilogueINS1I_23Sm100TmaWarpSpecializedILi1ELi1ELi64ELb0ELb0EEEJNS5_IJNSA_ILi128EEESG_SG_EEENS5_IJNSW_IS1N_SC_EENSW_ISG_SC_EEEEESI_SJ_SI_SJ_NS1I_6fusion15FusionCallbacksIS1M_NS1S_17LinearCombinationISI_fSI_fLNS_15FloatRoundStyleE2EEES1O_S1R_JEEENS4_5SM1004TMEM4LOAD26SM100_TMEM_LOAD_32dp32b64xENS4_13SM90_TMA_LOADES1E_NS4_39AutoVectorizingCopyWithAssumedAlignmentILi128EEENS4_14SM90_TMA_STOREES1E_S24_S24_EEEvvEEEEvNT_6ParamsE)
	.align		4
        /*000c*/ 	.word	index@(__assertfail)
	.align		4
        /*0010*/ 	.word	0x00000000
	.align		4
        /*0014*/ 	.word	0xfffffffe
	.align		4
        /*0018*/ 	.word	0x00000000
	.align		4
        /*001c*/ 	.word	0xfffffffd
	.align		4
        /*0020*/ 	.word	0x00000000
	.align		4
        /*0024*/ 	.word	0xfffffffc


//--------------------- .nv.constant4             --------------------------
	.section	.nv.constant4,"a",@progbits
	.align	8
	.align		8
.nv.constant4:
        /*0000*/ 	.dword	__assertfail
	.align		8
        /*0008*/ 	.dword	__unnamed_1
	.align		8
        /*0010*/ 	.dword	__unnamed_2
	.align		8
        /*0018*/ 	.dword	_ZN39_INTERNAL_a3555d4b_4_k_cu_37e54aaf_83584cuda3std3__45__cpo5beginE
	.align		8
        /*0020*/ 	.dword	_ZN39_INTERNAL_a3555d4b_4_k_cu_37e54aaf_83584cuda3std3__45__cpo3endE
	.align		8
        /*0028*/ 	.dword	_ZN39_INTERNAL_a3555d4b_4_k_cu_37e54aaf_83584cuda3std3__45__cpo6cbeginE
	.align		8
        /*0030*/ 	.dword	_ZN39_INTERNAL_a3555d4b_4_k_cu_37e54aaf_83584cuda3std3__45__cpo4cendE
	.align		8
        /*0038*/ 	.dword	_ZN39_INTERNAL_a3555d4b_4_k_cu_37e54aaf_83584cuda3std3__441_GLOBAL__N__a3555d4b_4_k_cu_37e54aaf_83586ignoreE
	.align		8
        /*0040*/ 	.dword	_ZN39_INTERNAL_a3555d4b_4_k_cu_37e54aaf_83584cuda3std3__419piecewise_constructE
	.align		8
        /*0048*/ 	.dword	_ZN39_INTERNAL_a3555d4b_4_k_cu_37e54aaf_83584cuda3std3__48in_placeE
	.align		8
        /*0050*/ 	.dword	_ZN39_INTERNAL_a3555d4b_4_k_cu_37e54aaf_83584cuda3std6ranges3__45__cpo4swapE
	.align		8
        /*0058*/ 	.dword	_ZN39_INTERNAL_a3555d4b_4_k_cu_37e54aaf_83584cuda3std6ranges3__45__cpo9iter_moveE
	.align		8
        /*0060*/ 	.dword	_ZN39_INTERNAL_a3555d4b_4_k_cu_37e54aaf_83584cute7productE
	.align		8
        /*0068*/ 	.dword	_ZN39_INTERNAL_a3555d4b_4_k_cu_37e54aaf_83584cute1_E
	.align		8
        /*0070*/ 	.dword	$str$25
	.align		8
        /*0078*/ 	.dword	$str$26
	.align		8
        /*0080*/ 	.dword	$str$27
	.align		8
        /*0088*/ 	.dword	$str$28


//--------------------- .text._ZN7cutlass13device_kernelINS_4gemm6kernel13GemmUniversalIN4cute5tupleIJiiiiEEENS1_10collective13CollectiveMmaINS1_35MainloopSm100TmaUmmaWarpSpecializedILi20ELi2ELi4ENS5_IJNS4_1CILi2EEESB_NSA_ILi1EEEEEEEENS5_IJNSA_ILi256EEENSA_ILi64EEESG_EEENS_12float_e5m2_tENS5_IJlSC_lEEESI_SJ_NS4_8TiledMMAINS4_8MMA_AtomIJNS4_10MMA_TraitsINS4_25SM100_MMA_F8F6F4_2x1SM_SSEJSI_SI_fSF_SG_NS4_17integral_constantINS4_4UMMA5MajorELSQ_0EEESR_NSO_INSP_7ScaleInELSS_0EEEST_EEEEEENS4_6LayoutINS5_IJSC_SC_SC_EEENS5_IJNSA_ILi0EEESY_SY_EEEEENS5_IJNS4_10UnderscoreES11_S11_EEEEENS4_28SM100_TMA_2SM_LOAD_MULTICASTENS4_14ComposedLayoutINS4_7SwizzleILi2ELi4ELi3EEENS4_18smem_ptr_flag_bitsILi8EEENSW_INS5_IJNSA_ILi8EEESG_EEENS5_IJSG_SC_EEEEEEEvNS4_8identityENS4_18SM100_TMA_2SM_LOADES1E_vS1F_EENS_8epilogue10collective18CollectiveEpilogueINS1I_23Sm100TmaWarpSpecializedILi1ELi1ELi64ELb0ELb0EEEJNS5_IJNSA_ILi128EEESG_SG_EEENS5_IJNSW_IS1N_SC_EENSW_ISG_SC_EEEEESI_SJ_SI_SJ_NS1I_6fusion15FusionCallbacksIS1M_NS1S_17LinearCombinationISI_fSI_fLNS_15FloatRoundStyleE2EEES1O_S1R_JEEENS4_5SM1004TMEM4LOAD26SM100_TMEM_LOAD_32dp32b64xENS4_13SM90_TMA_LOADES1E_NS4_39AutoVectorizingCopyWithAssumedAlignmentILi128EEENS4_14SM90_TMA_STOREES1E_S24_S24_EEEvvEEEEvNT_6ParamsE --------------------------
	.section	.text._ZN7cutlass13device_kernelINS_4gemm6kernel13GemmUniversalIN4cute5tupleIJiiiiEEENS1_10collective13CollectiveMmaINS1_35MainloopSm100TmaUmmaWarpSpecializedILi20ELi2ELi4ENS5_IJNS4_1CILi2EEESB_NSA_ILi1EEEEEEEENS5_IJNSA_ILi256EEENSA_ILi64EEESG_EEENS_12float_e5m2_tENS5_IJlSC_lEEESI_SJ_NS4_8TiledMMAINS4_8MMA_AtomIJNS4_10MMA_TraitsINS4_25SM100_MMA_F8F6F4_2x1SM_SSEJSI_SI_fSF_SG_NS4_17integral_constantINS4_4UMMA5MajorELSQ_0EEESR_NSO_INSP_7ScaleInELSS_0EEEST_EEEEEENS4_6LayoutINS5_IJSC_SC_SC_EEENS5_IJNSA_ILi0EEESY_SY_EEEEENS5_IJNS4_10UnderscoreES11_S11_EEEEENS4_28SM100_TMA_2SM_LOAD_MULTICASTENS4_14ComposedLayoutINS4_7SwizzleILi2ELi4ELi3EEENS4_18smem_ptr_flag_bitsILi8EEENSW_INS5_IJNSA_ILi8EEESG_EEENS5_IJSG_SC_EEEEEEEvNS4_8identityENS4_18SM100_TMA_2SM_LOADES1E_vS1F_EENS_8epilogue10collective18CollectiveEpilogueINS1I_23Sm100TmaWarpSpecializedILi1ELi1ELi64ELb0ELb0EEEJNS5_IJNSA_ILi128EEESG_SG_EEENS5_IJNSW_IS1N_SC_EENSW_ISG_SC_EEEEESI_SJ_SI_SJ_NS1I_6fusion15FusionCallbacksIS1M_NS1S_17LinearCombinationISI_fSI_fLNS_15FloatRoundStyleE2EEES1O_S1R_JEEENS4_5SM1004TMEM4LOAD26SM100_TMEM_LOAD_32dp32b64xENS4_13SM90_TMA_LOADES1E_NS4_39AutoVectorizingCopyWithAssumedAlignmentILi128EEENS4_14SM90_TMA_STOREES1E_S24_S24_EEEvvEEEEvNT_6ParamsE,"ax",@progbits
	.align	128
.text._ZN7cutlass13device_kernelINS_4gemm6kernel13GemmUniversalIN4cute5tupleIJiiiiEEENS1_10collective13CollectiveMmaINS1_35MainloopSm100TmaUmmaWarpSpecializedILi20ELi2ELi4ENS5_IJNS4_1CILi2EEESB_NSA_ILi1EEEEEEEENS5_IJNSA_ILi256EEENSA_ILi64EEESG_EEENS_12float_e5m2_tENS5_IJlSC_lEEESI_SJ_NS4_8TiledMMAINS4_8MMA_AtomIJNS4_10MMA_TraitsINS4_25SM100_MMA_F8F6F4_2x1SM_SSEJSI_SI_fSF_SG_NS4_17integral_constantINS4_4UMMA5MajorELSQ_0EEESR_NSO_INSP_7ScaleInELSS_0EEEST_EEEEEENS4_6LayoutINS5_IJSC_SC_SC_EEENS5_IJNSA_ILi0EEESY_SY_EEEEENS5_IJNS4_10UnderscoreES11_S11_EEEEENS4_28SM100_TMA_2SM_LOAD_MULTICASTENS4_14ComposedLayoutINS4_7SwizzleILi2ELi4ELi3EEENS4_18smem_ptr_flag_bitsILi8EEENSW_INS5_IJNSA_ILi8EEESG_EEENS5_IJSG_SC_EEEEEEEvNS4_8identityENS4_18SM100_TMA_2SM_LOADES1E_vS1F_EENS_8epilogue10collective18CollectiveEpilogueINS1I_23Sm100TmaWarpSpecializedILi1ELi1ELi64ELb0ELb0EEEJNS5_IJNSA_ILi128EEESG_SG_EEENS5_IJNSW_IS1N_SC_EENSW_ISG_SC_EEEEESI_SJ_SI_SJ_NS1I_6fusion15FusionCallbacksIS1M_NS1S_17LinearCombinationISI_fSI_fLNS_15FloatRoundStyleE2EEES1O_S1R_JEEENS4_5SM1004TMEM4LOAD26SM100_TMEM_LOAD_32dp32b64xENS4_13SM90_TMA_LOADES1E_NS4_39AutoVectorizingCopyWithAssumedAlignmentILi128EEENS4_14SM90_TMA_STOREES1E_S24_S24_EEEvvEEEEvNT_6ParamsE:
        .type           _ZN7cutlass13device_kernelINS_4gemm6kernel13GemmUniversalIN4cute5tupleIJiiiiEEENS1_10collective13CollectiveMmaINS1_35MainloopSm100TmaUmmaWarpSpecializedILi20ELi2ELi4ENS5_IJNS4_1CILi2EEESB_NSA_ILi1EEEEEEEENS5_IJNSA_ILi256EEENSA_ILi64EEESG_EEENS_12float_e5m2_tENS5_IJlSC_lEEESI_SJ_NS4_8TiledMMAINS4_8MMA_AtomIJNS4_10MMA_TraitsINS4_25SM100_MMA_F8F6F4_2x1SM_SSEJSI_SI_fSF_SG_NS4_17integral_constantINS4_4UMMA5MajorELSQ_0EEESR_NSO_INSP_7ScaleInELSS_0EEEST_EEEEEENS4_6LayoutINS5_IJSC_SC_SC_EEENS5_IJNSA_ILi0EEESY_SY_EEEEENS5_IJNS4_10UnderscoreES11_S11_EEEEENS4_28SM100_TMA_2SM_LOAD_MULTICASTENS4_14ComposedLayoutINS4_7SwizzleILi2ELi4ELi3EEENS4_18smem_ptr_flag_bitsILi8EEENSW_INS5_IJNSA_ILi8EEESG_EEENS5_IJSG_SC_EEEEEEEvNS4_8identityENS4_18SM100_TMA_2SM_LOADES1E_vS1F_EENS_8epilogue10collective18CollectiveEpilogueINS1I_23Sm100TmaWarpSpecializedILi1ELi1ELi64ELb0ELb0EEEJNS5_IJNSA_ILi128EEESG_SG_EEENS5_IJNSW_IS1N_SC_EENSW_ISG_SC_EEEEESI_SJ_SI_SJ_NS1I_6fusion15FusionCallbacksIS1M_NS1S_17LinearCombinationISI_fSI_fLNS_15FloatRoundStyleE2EEES1O_S1R_JEEENS4_5SM1004TMEM4LOAD26SM100_TMEM_LOAD_32dp32b64xENS4_13SM90_TMA_LOADES1E_NS4_39AutoVectorizingCopyWithAssumedAlignmentILi128EEENS4_14SM90_TMA_STOREES1E_S24_S24_EEEvvEEEEvNT_6ParamsE,@function
        .size           _ZN7cutlass13device_kernelINS_4gemm6kernel13GemmUniversalIN4cute5tupleIJiiiiEEENS1_10collective13CollectiveMmaINS1_35MainloopSm100TmaUmmaWarpSpecializedILi20ELi2ELi4ENS5_IJNS4_1CILi2EEESB_NSA_ILi1EEEEEEEENS5_IJNSA_ILi256EEENSA_ILi64EEESG_EEENS_12float_e5m2_tENS5_IJlSC_lEEESI_SJ_NS4_8TiledMMAINS4_8MMA_AtomIJNS4_10MMA_TraitsINS4_25SM100_MMA_F8F6F4_2x1SM_SSEJSI_SI_fSF_SG_NS4_17integral_constantINS4_4UMMA5MajorELSQ_0EEESR_NSO_INSP_7ScaleInELSS_0EEEST_EEEEEENS4_6LayoutINS5_IJSC_SC_SC_EEENS5_IJNSA_ILi0EEESY_SY_EEEEENS5_IJNS4_10UnderscoreES11_S11_EEEEENS4_28SM100_TMA_2SM_LOAD_MULTICASTENS4_14ComposedLayoutINS4_7SwizzleILi2ELi4ELi3EEENS4_18smem_ptr_flag_bitsILi8EEENSW_INS5_IJNSA_ILi8EEESG_EEENS5_IJSG_SC_EEEEEEEvNS4_8identityENS4_18SM100_TMA_2SM_LOADES1E_vS1F_EENS_8epilogue10collective18CollectiveEpilogueINS1I_23Sm100TmaWarpSpecializedILi1ELi1ELi64ELb0ELb0EEEJNS5_IJNSA_ILi128EEESG_SG_EEENS5_IJNSW_IS1N_SC_EENSW_ISG_SC_EEEEESI_SJ_SI_SJ_NS1I_6fusion15FusionCallbacksIS1M_NS1S_17LinearCombinationISI_fSI_fLNS_15FloatRoundStyleE2EEES1O_S1R_JEEENS4_5SM1004TMEM4LOAD26SM100_TMEM_LOAD_32dp32b64xENS4_13SM90_TMA_LOADES1E_NS4_39AutoVectorizingCopyWithAssumedAlignmentILi128EEENS4_14SM90_TMA_STOREES1E_S24_S24_EEEvvEEEEvNT_6ParamsE,(.L_x_198 - _ZN7cutlass13device_kernelINS_4gemm6kernel13GemmUniversalIN4cute5tupleIJiiiiEEENS1_10collective13CollectiveMmaINS1_35MainloopSm100TmaUmmaWarpSpecializedILi20ELi2ELi4ENS5_IJNS4_1CILi2EEESB_NSA_ILi1EEEEEEEENS5_IJNSA_ILi256EEENSA_ILi64EEESG_EEENS_12float_e5m2_tENS5_IJlSC_lEEESI_SJ_NS4_8TiledMMAINS4_8MMA_AtomIJNS4_10MMA_TraitsINS4_25SM100_MMA_F8F6F4_2x1SM_SSEJSI_SI_fSF_SG_NS4_17integral_constantINS4_4UMMA5MajorELSQ_0EEESR_NSO_INSP_7ScaleInELSS_0EEEST_EEEEEENS4_6LayoutINS5_IJSC_SC_SC_EEENS5_IJNSA_ILi0EEESY_SY_EEEEENS5_IJNS4_10UnderscoreES11_S11_EEEEENS4_28SM100_TMA_2SM_LOAD_MULTICASTENS4_14ComposedLayoutINS4_7SwizzleILi2ELi4ELi3EEENS4_18smem_ptr_flag_bitsILi8EEENSW_INS5_IJNSA_ILi8EEESG_EEENS5_IJSG_SC_EEEEEEEvNS4_8identityENS4_18SM100_TMA_2SM_LOADES1E_vS1F_EENS_8epilogue10collective18CollectiveEpilogueINS1I_23Sm100TmaWarpSpecializedILi1ELi1ELi64ELb0ELb0EEEJNS5_IJNSA_ILi128EEESG_SG_EEENS5_IJNSW_IS1N_SC_EENSW_ISG_SC_EEEEESI_SJ_SI_SJ_NS1I_6fusion15FusionCallbacksIS1M_NS1S_17LinearCombinationISI_fSI_fLNS_15FloatRoundStyleE2EEES1O_S1R_JEEENS4_5SM1004TMEM4LOAD26SM100_TMEM_LOAD_32dp32b64xENS4_13SM90_TMA_LOADES1E_NS4_39AutoVectorizingCopyWithAssumedAlignmentILi128EEENS4_14SM90_TMA_STOREES1E_S24_S24_EEEvvEEEEvNT_6ParamsE)
        .other          _ZN7cutlass13device_kernelINS_4gemm6kernel13GemmUniversalIN4cute5tupleIJiiiiEEENS1_10collective13CollectiveMmaINS1_35MainloopSm100TmaUmmaWarpSpecializedILi20ELi2ELi4ENS5_IJNS4_1CILi2EEESB_NSA_ILi1EEEEEEEENS5_IJNSA_ILi256EEENSA_ILi64EEESG_EEENS_12float_e5m2_tENS5_IJlSC_lEEESI_SJ_NS4_8TiledMMAINS4_8MMA_AtomIJNS4_10MMA_TraitsINS4_25SM100_MMA_F8F6F4_2x1SM_SSEJSI_SI_fSF_SG_NS4_17integral_constantINS4_4UMMA5MajorELSQ_0EEESR_NSO_INSP_7ScaleInELSS_0EEEST_EEEEEENS4_6LayoutINS5_IJSC_SC_SC_EEENS5_IJNSA_ILi0EEESY_SY_EEEEENS5_IJNS4_10UnderscoreES11_S11_EEEEENS4_28SM100_TMA_2SM_LOAD_MULTICASTENS4_14ComposedLayoutINS4_7SwizzleILi2ELi4ELi3EEENS4_18smem_ptr_flag_bitsILi8EEENSW_INS5_IJNSA_ILi8EEESG_EEENS5_IJSG_SC_EEEEEEEvNS4_8identityENS4_18SM100_TMA_2SM_LOADES1E_vS1F_EENS_8epilogue10collective18CollectiveEpilogueINS1I_23Sm100TmaWarpSpecializedILi1ELi1ELi64ELb0ELb0EEEJNS5_IJNSA_ILi128EEESG_SG_EEENS5_IJNSW_IS1N_SC_EENSW_ISG_SC_EEEEESI_SJ_SI_SJ_NS1I_6fusion15FusionCallbacksIS1M_NS1S_17LinearCombinationISI_fSI_fLNS_15FloatRoundStyleE2EEES1O_S1R_JEEENS4_5SM1004TMEM4LOAD26SM100_TMEM_LOAD_32dp32b64xENS4_13SM90_TMA_LOADES1E_NS4_39AutoVectorizingCopyWithAssumedAlignmentILi128EEENS4_14SM90_TMA_STOREES1E_S24_S24_EEEvvEEEEvNT_6ParamsE,@"STO_CUDA_ENTRY STV_DEFAULT"
_ZN7cutlass13device_kernelINS_4gemm6kernel13GemmUniversalIN4cute5tupleIJiiiiEEENS1_10collective13CollectiveMmaINS1_35MainloopSm100TmaUmmaWarpSpecializedILi20ELi2ELi4ENS5_IJNS4_1CILi2EEESB_NSA_ILi1EEEEEEEENS5_IJNSA_ILi256EEENSA_ILi64EEESG_EEENS_12float_e5m2_tENS5_IJlSC_lEEESI_SJ_NS4_8TiledMMAINS4_8MMA_AtomIJNS4_10MMA_TraitsINS4_25SM100_MMA_F8F6F4_2x1SM_SSEJSI_SI_fSF_SG_NS4_17integral_constantINS4_4UMMA5MajorELSQ_0EEESR_NSO_INSP_7ScaleInELSS_0EEEST_EEEEEENS4_6LayoutINS5_IJSC_SC_SC_EEENS5_IJNSA_ILi0EEESY_SY_EEEEENS5_IJNS4_10UnderscoreES11_S11_EEEEENS4_28SM100_TMA_2SM_LOAD_MULTICASTENS4_14ComposedLayoutINS4_7SwizzleILi2ELi4ELi3EEENS4_18smem_ptr_flag_bitsILi8EEENSW_INS5_IJNSA_ILi8EEESG_EEENS5_IJSG_SC_EEEEEEEvNS4_8identityENS4_18SM100_TMA_2SM_LOADES1E_vS1F_EENS_8epilogue10collective18CollectiveEpilogueINS1I_23Sm100TmaWarpSpecializedILi1ELi1ELi64ELb0ELb0EEEJNS5_IJNSA_ILi128EEESG_SG_EEENS5_IJNSW_IS1N_SC_EENSW_ISG_SC_EEEEESI_SJ_SI_SJ_NS1I_6fusion15FusionCallbacksIS1M_NS1S_17LinearCombinationISI_fSI_fLNS_15FloatRoundStyleE2EEES1O_S1R_JEEENS4_5SM1004TMEM4LOAD26SM100_TMEM_LOAD_32dp32b64xENS4_13SM90_TMA_LOADES1E_NS4_39AutoVectorizingCopyWithAssumedAlignmentILi128EEENS4_14SM90_TMA_STOREES1E_S24_S24_EEEvvEEEEvNT_6ParamsE:
[----:B------:R-:W1:Y:S01]  /*0000*/  LDC R1, c[0x0][0x37c] ;  /* 0x0000df00ff017b82 */ /* 0x000e620000000800 */
[----:B------:R-:W2:Y:S01]  /*0010*/  S2R R131, SR_TID.X ;  /* 0x0000000000837919 */ /* 0x000ea20000002100 */
[----:B------:R-:W3:Y:S06]  /*0020*/  LDCU.64 UR8, c[0x0][0x890] ;  /* 0x00011200ff0877ac */ /* 0x000eec0008000a00 */
[----:B------:R-:W4:Y:S01]  /*0030*/  S2UR UR4, SR_CgaCtaId ;  /* 0x00000000000479c3 */ /* 0x000f220000008800 */
[----:B------:R-:W-:Y:S02]  /*0040*/  PRMT R141, RZ, 0x7610, R141 ;  /* 0x00007610ff8d7816 */ /* 0x000fe4000000008d */
[----:B------:R-:W-:Y:S01]  /*0050*/  ELECT P1, URZ, PT ;  /* 0x0000000000ff782f */ /* 0x000fe20003820000 */
[----:B---3--:R-:W-:-:S04]  /*0060*/  UISETP.NE.U32.AND UP0, UPT, UR8, URZ, UPT ;  /* 0x000000ff0800728c */ /* 0x008fc8000bf05070 */
[----:B------:R-:W-:Y:S02]  /*0070*/  UISETP.NE.AND.EX UP0, UPT, UR9, URZ, UPT, UP0 ;  /* 0x000000ff0900728c */ /* 0x000fe4000bf05300 */
[----:B----4-:R-:W-:Y:S02]  /*0080*/  ULOP3.LUT UR33, UR4, 0x1, URZ, 0xc0, !UPT ;  /* 0x0000000104217892 */ /* 0x010fe4000f8ec0ff */
[----:B------:R-:W-:Y:S01]  /*0090*/  ULOP3.LUT UR35, UR4, 0x1, URZ, 0x3c, !UPT ;  /* 0x0000000104237892 */ /* 0x000fe2000f8e3cff */
[----:B--2---:R-:W-:-:S05]  /*00a0*/  SHF.R.U32.HI R142, RZ, 0x5, R131 ;  /* 0x00000005ff8e7819 */ /* 0x004fca0000011683 */
[----:B------:R-:W2:Y:S02]  /*00b0*/  SHFL.IDX PT, R0, R142, RZ, 0x1f ;  /* 0x00001fff8e007589 */ /* 0x000ea400000e0000 */
[----:B--2---:R-:W-:Y:S01]  /*00c0*/  R2UR UR13, R0 ;  /* 0x00000000000d72ca */ /* 0x004fe200000e0000 */
[----:B-1----:R-:W-:-:S14]  /*00d0*/  BRA.U UP0, `(.L_x_0) ;  /* 0x0000000100307547 */ /* 0x002fdc000b800000 */
[----:B------:R-:W1:Y:S02]  /*00e0*/  LDCU.64 UR4, c[0x0][0x888] ;  /* 0x00011100ff0477ac */ /* 0x000e640008000a00 */
[----:B-1----:R-:W-:-:S04]  /*00f0*/  UISETP.NE.U32.AND UP0, UPT, UR4, URZ, UPT ;  /* 0x000000ff0400728c */ /* 0x002fc8000bf05070 */
[----:B------:R-:W-:-:S09]  /*0100*/  UISETP.NE.AND.EX UP0, UPT, UR5, URZ, UPT, UP0 ;  /* 0x000000ff0500728c */ /* 0x000fd2000bf05300 */
[----:B------:R-:W-:Y:S05]  /*0110*/  BRA.U !UP0, `(.L_x_1) ;  /* 0x0000000108147547 */ /* 0x000fea000b800000 */
[----:B------:R-:W1:Y:S01]  /*0120*/  LDC.64 R2, c[0x0][0x888] ;  /* 0x00022200ff027b82 */ /* 0x000e620000000a00 */
[----:B------:R-:W1:Y:S02]  /*0130*/  LDCU.64 UR4, c[0x0][0x358] ;  /* 0x00006b00ff0477ac */ /* 0x000e640008000a00 */
[----:B-1----:R1:W5:Y:S01]  /*0140*/  LDG.E R71, desc[UR4][R2.64] ;  /* 0x0000000402477981 */ /* 0x002362000c1e1900 */
[----:B------:R-:W-:Y:S01]  /*0150*/  HFMA2 R141, -RZ, RZ, 0, 5.9604644775390625e-08 ;  /* 0x00000001ff8d7431 */ /* 0x000fe200000001ff */
[----:B------:R-:W-:Y:S05]  /*0160*/  BRA `(.L_x_0) ;  /* 0x00000000000c7947 */ /* 0x000fea0003800000 */
.L_x_1:
[----:B------:R-:W1:Y:S01]  /*0170*/  LDCU UR4, c[0x0][0x880] ;  /* 0x00011000ff0477ac */ /* 0x000e620008000800 */
[----:B------:R-:W-:Y:S01]  /*0180*/  HFMA2 R141, -RZ, RZ, 0, 5.9604644775390625e-08 ;  /* 0x00000001ff8d7431 */ /* 0x000fe200000001ff */
[----:B-1----:R-:W-:-:S07]  /*0190*/  MOV R71, UR4 ;  /* 0x0000000400477c02 */ /* 0x002fce0008000f00 */
.L_x_0:
[----:B------:R-:W2:Y:S02]  /*01a0*/  LDCU.64 UR4, c[0x0][0x8b0] ;  /* 0x00011600ff0477ac */ /* 0x000ea40008000a00 */
[----:B--2---:R-:W-:-:S04]  /*01b0*/  UISETP.NE.U32.AND UP0, UPT, UR4, URZ, UPT ;  /* 0x000000ff0400728c */ /* 0x004fc8000bf05070 */
[----:B------:R-:W-:-:S09]  /*01c0*/  UISETP.NE.AND.EX UP0, UPT, UR5, URZ, UPT, UP0 ;  /* 0x000000ff0500728c */ /* 0x000fd2000bf05300 */
[----:B------:R-:W-:Y:S05]  /*01d0*/  BRA.U UP0, `(.L_x_2) ;  /* 0x0000000100287547 */ /* 0x000fea000b800000 */
[----:B------:R-:W2:Y:S02]  /*01e0*/  LDCU.64 UR4, c[0x0][0x8a8] ;  /* 0x00011500ff0477ac */ /* 0x000ea40008000a00 */
[----:B--2---:R-:W-:-:S04]  /*01f0*/  UISETP.NE.U32.AND UP0, UPT, UR4, URZ, UPT ;  /* 0x000000ff0400728c */ /* 0x004fc8000bf05070 */
[----:B------:R-:W-:-:S09]  /*0200*/  UISETP.NE.AND.EX UP0, UPT, UR5, URZ, UPT, UP0 ;  /* 0x000000ff0500728c */ /* 0x000fd2000bf05300 */
[----:B------:R-:W-:Y:S05]  /*0210*/  BRA.U !UP0, `(.L_x_3) ;  /* 0x0000000108107547 */ /* 0x000fea000b800000 */
[----:B-1----:R-:W1:Y:S01]  /*0220*/  LDC.64 R2, c[0x0][0x8a8] ;  /* 0x00022a00ff027b82 */ /* 0x002e620000000a00 */
[----:B------:R-:W1:Y:S02]  /*0230*/  LDCU.64 UR4, c[0x0][0x358] ;  /* 0x00006b00ff0477ac */ /* 0x000e640008000a00 */
[----:B-1----:R2:W5:Y:S01]  /*0240*/  LDG.E R70, desc[UR4][R2.64] ;  /* 0x0000000402467981 */ /* 0x002562000c1e1900 */
[----:B------:R-:W-:Y:S05]  /*0250*/  BRA `(.L_x_2) ;  /* 0x0000000000087947 */ /* 0x000fea0003800000 */
.L_x_3:
[----:B------:R-:W2:Y:S02]  /*0260*/  LDCU UR4, c[0x0][0x8a0] ;  /* 0x00011400ff0477ac */ /* 0x000ea40008000800 */
[----:B--2---:R-:W-:Y:S02]  /*0270*/  MOV R70, UR4 ;  /* 0x0000000400467c02 */ /* 0x004fe40008000f00 */
.L_x_2:
[----:B------:R-:W-:Y:S01]  /*0280*/  IMAD.U32 R0, RZ, RZ, UR13 ;  /* 0x0000000dff007e24 */ /* 0x000fe2000f8e00ff */
[----:B------:R-:W-:Y:S04]  /*0290*/  BSSY.RECONVERGENT B0, `(.L_x_4) ;  /* 0x000000c000007945 */ /* 0x000fe80003800200 */
[C---:B------:R-:W-:Y:S02]  /*02a0*/  ISETP.NE.OR P2, PT, R0.reuse, 0x1, !P1 ;  /* 0x000000010000780c */ /* 0x040fe40004f45670 */
[----:B------:R-:W-:-:S11]  /*02b0*/  ISETP.NE.OR P0, PT, R0, 0x3, !P1 ;  /* 0x000000030000780c */ /* 0x000fd60004f05670 */
[----:B------:R-:W-:Y:S05]  /*02c0*/  @P2 BRA `(.L_x_5) ;  /* 0x0000000000202947 */ /* 0x000fea0003800000 */
[----:B------:R-:W3:Y:S02]  /*02d0*/  LDCU.64 UR4, c[0x0][0x348] ;  /* 0x00006900ff0477ac */ /* 0x000ee40008000a00 */
[----:B---3--:R-:W-:Y:S02]  /*02e0*/  UIADD3 UR6, UP1, UPT, UR4, 0x80, URZ ;  /* 0x0000008004067890 */ /* 0x008fe4000ff3e0ff */
[----:B------:R-:W-:Y:S02]  /*02f0*/  UIADD3 UR4, UP0, UPT, UR4, 0x180, URZ ;  /* 0x0000018004047890 */ /* 0x000fe4000ff1e0ff */
[----:B------:R-:W-:Y:S02]  /*0300*/  UIADD3.X UR7, UPT, UPT, URZ, UR5, URZ, UP1, !UPT ;  /* 0x00000005ff077290 */ /* 0x000fe40008ffe4ff */
[----:B------:R-:W-:-:S07]  /*0310*/  UIADD3.X UR5, UPT, UPT, URZ, UR5, URZ, UP0, !UPT ;  /* 0x00000005ff057290 */ /* 0x000fce00087fe4ff */
[----:B------:R3:W-:Y:S02]  /*0320*/  UTMACCTL.PF [UR6] ;  /* 0x00000000060079b9 */ /* 0x0007e40008040000 */
[----:B------:R3:W-:Y:S02]  /*0330*/  UTMACCTL.PF [UR4] ;  /* 0x00000000040079b9 */ /* 0x0007e40008040000 */
[----:B---3--:R-:W-:Y:S01]  /*0340*/  NOP ;  /* 0x0000000000007918 */ /* 0x008fe20000000000 */
.L_x_5:
[----:B------:R-:W-:Y:S05]  /*0350*/  BSYNC.RECONVERGENT B0 ;  /* 0x0000000000007941 */ /* 0x000fea0003800200 */
.L_x_4:
[----:B------:R-:W-:Y:S04]  /*0360*/  BSSY.RECONVERGENT B0, `(.L_x_6) ;  /* 0x000000a000007945 */ /* 0x000fe80003800200 */
        /* <DEDUP_REMOVED lines=9> */
.L_x_7:
[----:B------:R-:W-:Y:S05]  /*0400*/  BSYNC.RECONVERGENT B0 ;  /* 0x0000000000007941 */ /* 0x000fea0003800200 */
.L_x_6:
[----:B------:R-:W3:Y:S01]  /*0410*/  LDCU.64 UR4, c[0x0][0x888] ;  /* 0x00011100ff0477ac */ /* 0x000ee20008000a00 */
[----:B------:R-:W-:Y:S02]  /*0420*/  UISETP.EQ.U32.AND UP1, UPT, UR8, URZ, UPT ;  /* 0x000000ff0800728c */ /* 0x000fe4000bf22070 */
[----:B------:R-:W-:Y:S02]  /*0430*/  UPLOP3.LUT UP3, UPT, UPT, UPT, UPT, 0x80, 0x8 ;  /* 0x000000000008789c */ /* 0x000fe40003f6f070 */
[----:B---3--:R-:W-:-:S04]  /*0440*/  UISETP.NE.U32.AND UP0, UPT, UR4, URZ, UPT ;  /* 0x000000ff0400728c */ /* 0x008fc8000bf05070 */
[----:B------:R-:W-:-:S04]  /*0450*/  UISETP.NE.AND.EX UP0, UPT, UR5, URZ, UPT, UP0 ;  /* 0x000000ff0500728c */ /* 0x000fc8000bf05300 */
[----:B------:R-:W-:-:S04]  /*0460*/  UISETP.EQ.OR.EX UP2, UPT, UR9, URZ, !UP0, UP1 ;  /* 0x000000ff0900728c */ /* 0x000fc8000c742710 */
[----:B------:R-:W-:-:S05]  /*0470*/  UP2UR UR60, UPR, URZ, 0x4 ;  /* 0x00000004ff3c7883 */ /* 0x000fca0008000000 */
[----:B------:R-:W-:Y:S07]  /*0480*/  BRA.U !UP2, `(.L_x_8) ;  /* 0x000000010a207547 */ /* 0x000fee000b800000 */
[----:B------:R-:W-:Y:S01]  /*0490*/  UISETP.NE.U32.AND UP1, UPT, UR8, URZ, UPT ;  /* 0x000000ff0800728c */ /* 0x000fe2000bf25070 */
[----:B-----5:R-:W-:Y:S01]  /*04a0*/  FSETP.NEU.AND P0, PT, R71, RZ, PT ;  /* 0x000000ff4700720b */ /* 0x020fe20003f0d000 */
[----:B------:R-:W-:Y:S02]  /*04b0*/  USEL UR4, URZ, 0xffffffff, UP0 ;  /* 0xffffffffff047887 */ /* 0x000fe40008000000 */
[----:B------:R-:W-:-:S10]  /*04c0*/  UISETP.NE.AND.EX UP1, UPT, UR9, URZ, UPT, UP1 ;  /* 0x000000ff0900728c */ /* 0x000fd4000bf25310 */
[----:B------:R-:W-:Y:S01]  /*04d0*/  VOTEU.ANY UP0, P0 ;  /* 0x0000000000ff7886 */ /* 0x000fe20000000100 */
[----:B------:R-:W-:-:S04]  /*04e0*/  @!UP1 USEL UR4, URZ, 0xffffffff, UP0 ;  /* 0xffffffffff049887 */ /* 0x000fc80008000000 */
[----:B------:R-:W-:-:S04]  /*04f0*/  ULOP3.LUT UR4, UR4, 0x1, URZ, 0xc0, !UPT ;  /* 0x0000000104047892 */ /* 0x000fc8000f8ec0ff */
[----:B------:R-:W-:-:S11]  /*0500*/  UISETP.NE.U32.AND UP3, UPT, UR4, 0x1, UPT ;  /* 0x000000010400788c */ /* 0x000fd6000bf65070 */
.L_x_8:
[----:B------:R-:W3:Y:S01]  /*0510*/  SHFL.IDX PT, R0, R142, RZ, 0x1f ;  /* 0x00001fff8e007589 */ /* 0x000ee200000e0000 */
[----:B------:R-:W-:-:S04]  /*0520*/  UISETP.NE.AND UP0, UPT, UR13, 0x2, UPT ;  /* 0x000000020d00788c */ /* 0x000fc8000bf05270 */
[----:B------:R-:W-:Y:S02]  /*0530*/  UISETP.EQ.AND UP1, UPT, UR33, URZ, !UP0 ;  /* 0x000000ff2100728c */ /* 0x000fe4000c722270 */
[----:B------:R-:W-:-:S04]  /*0540*/  USEL UR34, URZ, 0x1, UP0 ;  /* 0x00000001ff227887 */ /* 0x000fc80008000000 */
[----:B------:R-:W-:Y:S02]  /*0550*/  PLOP3.LUT P3, PT, P1, PT, UP1, 0x80, 0x8 ;  /* 0x000000000008781c */ /* 0x000fe40000f6f018 */
[----:B---3--:R-:W-:-:S13]  /*0560*/  ISETP.NE.AND P0, PT, R0, RZ, PT ;  /* 0x000000ff0000720c */ /* 0x008fda0003f05270 */
[----:B------:R-:W-:Y:S05]  /*0570*/  @P0 BRA `(.L_x_9) ;  /* 0x0000000000e40947 */ /* 0x000fea0003800000 */
[----:B------:R-:W-:Y:S01]  /*0580*/  ELECT P0, URZ, PT ;  /* 0x0000000000ff782f */ /* 0x000fe20003800000 */
[----:B------:R-:W-:-:S12]  /*0590*/  BSSY.RECONVERGENT B0, `(.L_x_9) ;  /* 0x0000037000007945 */ /* 0x000fd80003800200 */
[----:B------:R-:W-:Y:S05]  /*05a0*/  @!P0 BRA `(.L_x_10) ;  /* 0x0000000000d48947 */ /* 0x000fea0003800000 */
[----:B------:R-:W3:Y:S01]  /*05b0*/  S2UR UR5, SR_CgaCtaId ;  /* 0x00000000000579c3 */ /* 0x000ee20000008800 */
[----:B------:R-:W-:Y:S01]  /*05c0*/  UMOV UR4, 0x400 ;  /* 0x0000040000047882 */ /* 0x000fe20000000000 */
[----:B------:R-:W-:Y:S01]  /*05d0*/  UMOV UR8, 0x1 ;  /* 0x0000000100087882 */ /* 0x000fe20000000000 */
[----:B------:R-:W-:Y:S01]  /*05e0*/  UMOV UR6, 0x2 ;  /* 0x0000000200067882 */ /* 0x000fe20000000000 */
[----:B------:R-:W-:-:S04]  /*05f0*/  UIADD3 UR8, UPT, UPT, -UR8, 0x100000, URZ ;  /* 0x0010000008087890 */ /* 0x000fc8000fffe1ff */
[----:B------:R-:W-:Y:S02]  /*0600*/  USHF.L.U32 UR9, UR8, 0xb, URZ ;  /* 0x0000000b08097899 */ /* 0x000fe400080006ff */
[----:B------:R-:W-:Y:S02]  /*0610*/  USHF.L.U32 UR8, UR8, 0x1, URZ ;  /* 0x0000000108087899 */ /* 0x000fe400080006ff */
[----:B------:R-:W-:-:S04]  /*0620*/  UIADD3 UR6, UPT, UPT, -UR6, 0x100000, URZ ;  /* 0x0010000006067890 */ /* 0x000fc8000fffe1ff */
[----:B------:R-:W-:Y:S02]  /*0630*/  USHF.L.U32 UR7, UR6, 0xb, URZ ;  /* 0x0000000b06077899 */ /* 0x000fe400080006ff */
[----:B------:R-:W-:Y:S02]  /*0640*/  USHF.L.U32 UR6, UR6, 0x1, URZ ;  /* 0x0000000106067899 */ /* 0x000fe400080006ff */
[----:B---3--:R-:W-:Y:S01]  /*0650*/  ULEA UR4, UR5, UR4, 0x18 ;  /* 0x0000000405047291 */ /* 0x008fe2000f8ec0ff */
[----:B------:R-:W3:Y:S11]  /*0660*/  FENCE.VIEW.ASYNC.S ;  /* 0x00000000000073c6 */ /* 0x000ef60000000000 */
[----:B---3--:R3:W4:Y:S01]  /*0670*/  SYNCS.EXCH.64 URZ, [UR4], UR8 ;  /* 0x0000000804ff75b2 */ /* 0x0087220008000100 */
[----:B------:R3:W1:Y:S01]  /*0680*/  SYNCS.EXCH.64 URZ, [UR4+0xa0], UR6 ;  /* 0x0000a00604ff75b2 */ /* 0x0006620008000100 */
        /* <DEDUP_REMOVED lines=37> */
[----:B------:R3:W1:Y:S02]  /*08e0*/  SYNCS.EXCH.64 URZ, [UR4+0x138], UR6 ;  /* 0x0001380604ff75b2 */ /* 0x0006640008000100 */
[----:B---34-:R-:W-:Y:S01]  /*08f0*/  NOP ;  /* 0x0000000000007918 */ /* 0x018fe20000000000 */
.L_x_10:
[----:B------:R-:W-:Y:S05]  /*0900*/  BSYNC.RECONVERGENT B0 ;  /* 0x0000000000007941 */ /* 0x000fea0003800200 */
.L_x_9:
[----:B------:R-:W3:Y:S01]  /*0910*/  SHFL.IDX PT, R0, R142, RZ, 0x1f ;  /* 0x00001fff8e007589 */ /* 0x000ee200000e0000 */
[----:B------:R-:W-:Y:S01]  /*0920*/  NOP ;  /* 0x0000000000007918 */ /* 0x000fe20000000000 */
[----:B---3--:R-:W-:-:S13]  /*0930*/  ISETP.NE.AND P0, PT, R0, 0x1, PT ;  /* 0x000000010000780c */ /* 0x008fda0003f05270 */
[----:B------:R-:W-:Y:S05]  /*0940*/  @P0 BRA `(.L_x_11) ;  /* 0x0000000000400947 */ /* 0x000fea0003800000 */
        /* <DEDUP_REMOVED lines=9> */
[----:B------:R-:W-:Y:S01]  /*09e0*/  USHF.L.U32 UR6, UR6, 0x1, URZ ;  /* 0x0000000106067899 */ /* 0x000fe200080006ff */
[----:B------:R-:W-:Y:S01]  /*09f0*/  ELECT P0, URZ, PT ;  /* 0x0000000000ff782f */ /* 0x000fe20003800000 */
[----:B---3--:R-:W-:Y:S01]  /*0a00*/  ULEA UR4, UR5, UR4, 0x18 ;  /* 0x0000000405047291 */ /* 0x008fe2000f8ec0ff */
[----:B------:R-:W3:Y:S11]  /*0a10*/  FENCE.VIEW.ASYNC.S ;  /* 0x00000000000073c6 */ /* 0x000ef60000000000 */
[----:B---3--:R3:W4:Y:S01]  /*0a20*/  SYNCS.EXCH.64 URZ, [UR4+0x140], UR8 ;  /* 0x0001400804ff75b2 */ /* 0x0087220008000100 */
[----:B------:R3:W1:Y:S01]  /*0a30*/  SYNCS.EXCH.64 URZ, [UR4+0x148], UR6 ;  /* 0x0001480604ff75b2 */ /* 0x0006620008000100 */
[----:B------:R-:W-:Y:S01]  /*0a40*/  NOP ;  /* 0x0000000000007918 */ /* 0x000fe20000000000 */
.L_x_11:
[----:B------:R-:W2:Y:S01]  /*0a50*/  SHFL.IDX PT, R0, R142, RZ, 0x1f ;  /* 0x00001fff8e007589 */ /* 0x000ea200000e0000 */
[----:B------:R-:W-:Y:S01]  /*0a60*/  NOP ;  /* 0x0000000000007918 */ /* 0x000fe20000000000 */
[----:B--2---:R-:W-:-:S13]  /*0a70*/  ISETP.NE.AND P0, PT, R0, 0x3, PT ;  /* 0x000000030000780c */ /* 0x004fda0003f05270 */
[----:B------:R-:W-:Y:S05]  /*0a80*/  @P0 BRA `(.L_x_12) ;  /* 0x0000000000300947 */ /* 0x000fea0003800000 */
[----:B------:R-:W2:Y:S01]  /*0a90*/  S2UR UR5, SR_CgaCtaId ;  /* 0x00000000000579c3 */ /* 0x000ea20000008800 */
[----:B---3--:R-:W-:Y:S01]  /*0aa0*/  UMOV UR6, 0x400 ;  /* 0x0000040000067882 */ /* 0x008fe20000000000 */
[----:B------:R-:W-:Y:S01]  /*0ab0*/  UMOV UR4, 0x20 ;  /* 0x0000002000047882 */ /* 0x000fe20000000000 */
[----:B------:R-:W-:Y:S01]  /*0ac0*/  ELECT P0, URZ, PT ;  /* 0x0000000000ff782f */ /* 0x000fe20003800000 */
[----:B--2---:R-:W-:Y:S02]  /*0ad0*/  ULEA UR6, UR5, UR6, 0x18 ;  /* 0x0000000605067291 */ /* 0x004fe4000f8ec0ff */
[----:B------:R-:W-:-:S04]  /*0ae0*/  UIADD3 UR4, UPT, UPT, -UR4, 0x100000, URZ ;  /* 0x0010000004047890 */ /* 0x000fc8000fffe1ff */
[----:B------:R-:W-:Y:S02]  /*0af0*/  USHF.L.U32 UR5, UR4, 0xb, URZ ;  /* 0x0000000b04057899 */ /* 0x000fe400080006ff */
[----:B------:R-:W-:Y:S01]  /*0b00*/  USHF.L.U32 UR4, UR4, 0x1, URZ ;  /* 0x0000000104047899 */ /* 0x000fe200080006ff */
[----:B------:R-:W2:Y:S11]  /*0b10*/  FENCE.VIEW.ASYNC.S ;  /* 0x00000000000073c6 */ /* 0x000eb60000000000 */
[----:B--2---:R2:W3:Y:S01]  /*0b20*/  SYNCS.EXCH.64 URZ, [UR6+0x150], UR4 ;  /* 0x0001500406ff75b2 */ /* 0x0044e20008000100 */
[----:B------:R2:W1:Y:S01]  /*0b30*/  SYNCS.EXCH.64 URZ, [UR6+0x158], UR4 ;  /* 0x0001580406ff75b2 */ /* 0x0004620008000100 */
[----:B------:R-:W-:Y:S01]  /*0b40*/  NOP ;  /* 0x0000000000007918 */ /* 0x000fe20000000000 */
.L_x_12:
[----:B------:R-:W4:Y:S01]  /*0b50*/  SHFL.IDX PT, R0, R142, RZ, 0x1f ;  /* 0x00001fff8e007589 */ /* 0x000f2200000e0000 */
[----:B------:R-:W-:Y:S01]  /*0b60*/  NOP ;  /* 0x0000000000007918 */ /* 0x000fe20000000000 */
[----:B----4-:R-:W-:-:S13]  /*0b70*/  ISETP.NE.AND P0, PT, R0, 0x4, PT ;  /* 0x000000040000780c */ /* 0x010fda0003f05270 */
[----:B------:R-:W-:Y:S05]  /*0b80*/  @P0 BRA `(.L_x_13) ;  /* 0x00000000004c0947 */ /* 0x000fea0003800000 */
[----:B--2---:R-:W2:Y:S01]  /*0b90*/  S2UR UR5, SR_CgaCtaId ;  /* 0x00000000000579c3 */ /* 0x004ea20000008800 */
[----:B---3--:R-:W-:Y:S01]  /*0ba0*/  UMOV UR4, 0x3a0 ;  /* 0x000003a000047882 */ /* 0x008fe20000000000 */
[----:B------:R-:W-:Y:S01]  /*0bb0*/  UMOV UR6, 0x400 ;  /* 0x0000040000067882 */ /* 0x000fe20000000000 */
[----:B------:R-:W-:Y:S01]  /*0bc0*/  USEL UR4, UR4, 0x320, UP3 ;  /* 0x0000032004047887 */ /* 0x000fe20009800000 */
[----:B------:R-:W-:Y:S01]  /*0bd0*/  UMOV UR8, 0x1 ;  /* 0x0000000100087882 */ /* 0x000fe20000000000 */
[----:B------:R-:W-:Y:S01]  /*0be0*/  ELECT P0, URZ, PT ;  /* 0x0000000000ff782f */ /* 0x000fe20003800000 */
[----:B------:R-:W-:-:S04]  /*0bf0*/  UIADD3 UR8, UPT, UPT, -UR8, 0x100000, URZ ;  /* 0x0010000008087890 */ /* 0x000fc8000fffe1ff */
[----:B------:R-:W-:Y:S02]  /*0c00*/  USHF.L.U32 UR9, UR8, 0xb, URZ ;  /* 0x0000000b08097899 */ /* 0x000fe400080006ff */
[----:B------:R-:W-:Y:S02]  /*0c10*/  USHF.L.U32 UR8, UR8, 0x1, URZ ;  /* 0x0000000108087899 */ /* 0x000fe400080006ff */
[----:B--2---:R-:W-:Y:S02]  /*0c20*/  ULEA UR6, UR5, UR6, 0x18 ;  /* 0x0000000605067291 */ /* 0x004fe4000f8ec0ff */
[----:B------:R-:W-:-:S04]  /*0c30*/  UIADD3 UR4, UPT, UPT, -UR4, 0x100000, URZ ;  /* 0x0010000004047890 */ /* 0x000fc8000fffe1ff */
[----:B------:R-:W-:Y:S02]  /*0c40*/  USHF.L.U32 UR5, UR4, 0xb, URZ ;  /* 0x0000000b04057899 */ /* 0x000fe400080006ff */
[----:B------:R-:W-:Y:S01]  /*0c50*/  USHF.L.U32 UR4, UR4, 0x1, URZ ;  /* 0x0000000104047899 */ /* 0x000fe200080006ff */
[----:B------:R-:W2:Y:S03]  /*0c60*/  FENCE.VIEW.ASYNC.S ;  /* 0x00000000000073c6 */ /* 0x000ea60000000000 */
[----:B--2---:R4:W2:Y:S08]  /*0c70*/  SYNCS.EXCH.64 URZ, [UR6+0x160], UR8 ;  /* 0x0001600806ff75b2 */ /* 0x0048b00008000100 */
[----:B------:R4:W3:Y:S01]  /*0c80*/  SYNCS.EXCH.64 URZ, [UR6+0x170], UR4 ;  /* 0x0001700406ff75b2 */ /* 0x0008e20008000100 */
[----:B------:R4:W1:Y:S01]  /*0c90*/  SYNCS.EXCH.64 URZ, [UR6+0x168], UR8 ;  /* 0x0001680806ff75b2 */ /* 0x0008620008000100 */
[----:B------:R4:W1:Y:S02]  /*0ca0*/  SYNCS.EXCH.64 URZ, [UR6+0x178], UR4 ;  /* 0x0001780406ff75b2 */ /* 0x0008640008000100 */
[----:B----4-:R-:W-:Y:S01]  /*0cb0*/  NOP ;  /* 0x0000000000007918 */ /* 0x010fe20000000000 */
.L_x_13:
[----:B------:R-:W4:Y:S01]  /*0cc0*/  SHFL.IDX PT, R0, R142, RZ, 0x1f ;  /* 0x00001fff8e007589 */ /* 0x000f2200000e0000 */
[----:B------:R-:W-:Y:S01]  /*0cd0*/  NOP ;  /* 0x0000000000007918 */ /* 0x000fe20000000000 */
[----:B----4-:R-:W-:-:S13]  /*0ce0*/  ISETP.NE.AND P0, PT, R0, 0x5, PT ;  /* 0x000000050000780c */ /* 0x010fda0003f05270 */
[----:B------:R-:W-:Y:S05]  /*0cf0*/  @P0 BRA `(.L_x_14) ;  /* 0x0000000000580947 */ /* 0x000fea0003800000 */
[----:B--2---:R-:W2:Y:S01]  /*0d00*/  S2UR UR5, SR_CgaCtaId ;  /* 0x00000000000579c3 */ /* 0x004ea20000008800 */
[----:B---3--:R-:W-:Y:S01]  /*0d10*/  UMOV UR4, 0x400 ;  /* 0x0000040000047882 */ /* 0x008fe20000000000 */
        /* <DEDUP_REMOVED lines=9> */
[----:B--2---:R-:W-:Y:S01]  /*0db0*/  ULEA UR4, UR5, UR4, 0x18 ;  /* 0x0000000405047291 */ /* 0x004fe2000f8ec0ff */
[----:B------:R-:W2:Y:S11]  /*0dc0*/  FENCE.VIEW.ASYNC.S ;  /* 0x00000000000073c6 */ /* 0x000eb60000000000 */
[----:B--2---:R4:W2:Y:S01]  /*0dd0*/  SYNCS.EXCH.64 URZ, [UR4+0x180], UR6 ;  /* 0x0001800604ff75b2 */ /* 0x0048a20008000100 */
[----:B------:R4:W3:Y:S01]  /*0de0*/  SYNCS.EXCH.64 URZ, [UR4+0x1a0], UR8 ;  /* 0x0001a00804ff75b2 */ /* 0x0008e20008000100 */
[----:B------:R4:W1:Y:S01]  /*0df0*/  SYNCS.EXCH.64 URZ, [UR4+0x188], UR6 ;  /* 0x0001880604ff75b2 */ /* 0x0008620008000100 */
[----:B------:R4:W1:Y:S01]  /*0e00*/  SYNCS.EXCH.64 URZ, [UR4+0x1a8], UR8 ;  /* 0x0001a80804ff75b2 */ /* 0x0008620008000100 */
[----:B------:R4:W1:Y:S01]  /*0e10*/  SYNCS.EXCH.64 URZ, [UR4+0x190], UR6 ;  /* 0x0001900604ff75b2 */ /* 0x0008620008000100 */
[----:B------:R4:W1:Y:S01]  /*0e20*/  SYNCS.EXCH.64 URZ, [UR4+0x1b0], UR8 ;  /* 0x0001b00804ff75b2 */ /* 0x0008620008000100 */
[----:B------:R4:W1:Y:S01]  /*0e30*/  SYNCS.EXCH.64 URZ, [UR4+0x198], UR6 ;  /* 0x0001980604ff75b2 */ /* 0x0008620008000100 */
[----:B------:R4:W1:Y:S02]  /*0e40*/  SYNCS.EXCH.64 URZ, [UR4+0x1b8], UR8 ;  /* 0x0001b80804ff75b2 */ /* 0x0008640008000100 */
[----:B----4-:R-:W-:Y:S01]  /*0e50*/  NOP ;  /* 0x0000000000007918 */ /* 0x010fe20000000000 */
.L_x_14:
[----:B------:R-:W4:Y:S01]  /*0e60*/  SHFL.IDX PT, R0, R142, RZ, 0x1f ;  /* 0x00001fff8e007589 */ /* 0x000f2200000e0000 */
[----:B------:R-:W-:Y:S01]  /*0e70*/  ISETP.NE.OR P1, PT, RZ, UR13, !P1 ;  /* 0x0000000dff007c0c */ /* 0x000fe2000cf25670 */
[----:B------:R-:W-:Y:S01]  /*0e80*/  NOP ;  /* 0x0000000000007918 */ /* 0x000fe20000000000 */
[----:B----4-:R-:W-:-:S13]  /*0e90*/  ISETP.NE.AND P0, PT, R0, 0x3, PT ;  /* 0x000000030000780c */ /* 0x010fda0003f05270 */
[----:B------:R-:W-:Y:S05]  /*0ea0*/  @P0 BRA `(.L_x_15) ;  /* 0x0000000000380947 */ /* 0x000fea0003800000 */
[----:B--2---:R-:W2:Y:S01]  /*0eb0*/  S2UR UR5, SR_CgaCtaId ;  /* 0x00000000000579c3 */ /* 0x004ea20000008800 */
[----:B---3--:R-:W-:Y:S01]  /*0ec0*/  UMOV UR4, 0x400 ;  /* 0x0000040000047882 */ /* 0x008fe20000000000 */
[----:B------:R-:W-:Y:S01]  /*0ed0*/  UMOV UR6, 0x20 ;  /* 0x0000002000067882 */ /* 0x000fe20000000000 */
[----:B------:R-:W-:Y:S01]  /*0ee0*/  ELECT P0, URZ, PT ;  /* 0x0000000000ff782f */ /* 0x000fe20003800000 */
[----:B------:R-:W-:-:S04]  /*0ef0*/  UIADD3 UR6, UPT, UPT, -UR6, 0x100000, URZ ;  /* 0x0010000006067890 */ /* 0x000fc8000fffe1ff */
[----:B------:R-:W-:Y:S02]  /*0f00*/  USHF.L.U32 UR7, UR6, 0xb, URZ ;  /* 0x0000000b06077899 */ /* 0x000fe400080006ff */
[----:B------:R-:W-:Y:S02]  /*0f10*/  USHF.L.U32 UR6, UR6, 0x1, URZ ;  /* 0x0000000106067899 */ /* 0x000fe400080006ff */
[----:B--2---:R-:W-:Y:S01]  /*0f20*/  ULEA UR4, UR5, UR4, 0x18 ;  /* 0x0000000405047291 */ /* 0x004fe2000f8ec0ff */
[----:B------:R-:W2:Y:S11]  /*0f30*/  FENCE.VIEW.ASYNC.S ;  /* 0x00000000000073c6 */ /* 0x000eb60000000000 */
[----:B--2---:R4:W2:Y:S01]  /*0f40*/  SYNCS.EXCH.64 URZ, [UR4+0x1c0], UR6 ;  /* 0x0001c00604ff75b2 */ /* 0x0048a20008000100 */
[----:B------:R4:W3:Y:S01]  /*0f50*/  SYNCS.EXCH.64 URZ, [UR4+0x1d0], UR6 ;  /* 0x0001d00604ff75b2 */ /* 0x0008e20008000100 */
[----:B------:R4:W1:Y:S01]  /*0f60*/  SYNCS.EXCH.64 URZ, [UR4+0x1c8], UR6 ;  /* 0x0001c80604ff75b2 */ /* 0x0008620008000100 */
[----:B------:R4:W1:Y:S02]  /*0f70*/  SYNCS.EXCH.64 URZ, [UR4+0x1d8], UR6 ;  /* 0x0001d80604ff75b2 */ /* 0x0008640008000100 */
[----:B----4-:R-:W-:Y:S01]  /*0f80*/  NOP ;  /* 0x0000000000007918 */ /* 0x010fe20000000000 */
.L_x_15:
[----:B---3--:R-:W3:Y:S01]  /*0f90*/  S2UR UR7, SR_CgaCtaId ;  /* 0x00000000000779c3 */ /* 0x008ee20000008800 */
[----:B------:R-:W-:Y:S01]  /*0fa0*/  VOTEU.ALL UP0, P1 ;  /* 0x0000000000ff7886 */ /* 0x000fe20000800000 */
[----:B--2---:R-:W-:Y:S01]  /*0fb0*/  UMOV UR4, 0x20 ;  /* 0x0000002000047882 */ /* 0x004fe20000000000 */
[----:B------:R-:W-:Y:S01]  /*0fc0*/  NOP ;  /* 0x0000000000007918 */ /* 0x000fe20000000000 */
[----:B------:R-:W-:Y:S01]  /*0fd0*/  LOP3.LUT R0, R131, 0x1f, RZ, 0xc0, !PT ;  /* 0x0000001f83007812 */ /* 0x000fe200078ec0ff */
[----:B------:R-:W-:Y:S01]  /*0fe0*/  UISETP.NE.AND UP4, UPT, UR13, URZ, UPT ;  /* 0x000000ff0d00728c */ /* 0x000fe2000bf85270 */
[----:B------:R-:W-:Y:S01]  /*0ff0*/  @!UP0 UMOV UR6, 0x400 ;  /* 0x0000040000068882 */ /* 0x000fe20000000000 */
[----:B------:R-:W-:-:S04]  /*1000*/  @!UP0 UIADD3 UR4, UPT, UPT, -UR4, 0x100000, URZ ;  /* 0x0010000004048890 */ /* 0x000fc8000fffe1ff */
[----:B------:R-:W-:Y:S02]  /*1010*/  @!UP0 USHF.L.U32 UR5, UR4, 0xb, URZ ;  /* 0x0000000b04058899 */ /* 0x000fe400080006ff */
[----:B------:R-:W-:Y:S02]  /*1020*/  @!UP0 USHF.L.U32 UR4, UR4, 0x1, URZ ;  /* 0x0000000104048899 */ /* 0x000fe400080006ff */
[----:B---3--:R-:W-:Y:S01]  /*1030*/  @!UP0 ULEA UR6, UR7, UR6, 0x18 ;  /* 0x0000000607068291 */ /* 0x008fe2000f8ec0ff */
[----:B------:R-:W2:Y:S01]  /*1040*/  LDCU UR7, c[0x0][0x36c] ;  /* 0x00006d80ff0777ac */ /* 0x000ea20008000800 */
[----:B------:R-:W-:Y:S01]  /*1050*/  VOTEU.ALL UP0, P1 ;  /* 0x0000000000ff7886 */ /* 0x000fe20000800000 */
[----:B------:R-:W3:Y:S09]  /*1060*/  FENCE.VIEW.ASYNC.S ;  /* 0x00000000000073c6 */ /* 0x000ef20000000000 */
[----:B---3--:R3:W4:Y:S01]  /*1070*/  @!UP0 SYNCS.EXCH.64 URZ, [UR6+0x1e0], UR4 ;  /* 0x0001e00406ff85b2 */ /* 0x0087220008000100 */
[----:B--2---:R-:W-:-:S09]  /*1080*/  UISETP.EQ.U32.AND UP5, UPT, UR7, 0x1, UPT ;  /* 0x000000010700788c */ /* 0x004fd2000bfa2070 */
[----:B---3--:R-:W-:Y:S05]  /*1090*/  BRA.U !UP5, `(.L_x_16) ;  /* 0x000000010d087547 */ /* 0x008fea000b800000 */
[----:B-1--4-:R-:W-:Y:S01]  /*10a0*/  UCGABAR_ARV ;  /* 0x00000000000079c7 */ /* 0x012fe20008000000 */
[----:B------:R-:W-:Y:S05]  /*10b0*/  BRA `(.L_x_17) ;  /* 0x0000000000047947 */ /* 0x000fea0003800000 */
.L_x_16:
[----:B-1--4-:R-:W-:Y:S01]  /*10c0*/  NOP ;  /* 0x0000000000007918 */ /* 0x012fe20000000000 */
.L_x_17:
[----:B------:R-:W1:Y:S01]  /*10d0*/  S2UR UR19, SR_CTAID.X ;  /* 0x00000000001379c3 */ /* 0x000e620000002500 */
[----:B------:R-:W-:-:S05]  /*10e0*/  CS2R.32 R3, SR_CgaSize ;  /* 0x0000000000037805 */ /* 0x000fca0000008a00 */
[----:B------:R-:W-:-:S05]  /*10f0*/  IMAD R3, R3, -0xa0, RZ ;  /* 0xffffff6003037824 */ /* 0x000fca00078e02ff */
[----:B------:R-:W-:-:S14]  /*1100*/  R2UR UR5, R3 ;  /* 0x00000000030572ca */ /* 0x000fdc00000e0000 */
[----:B------:R-:W2:Y:S01]  /*1110*/  LDCU UR5, c[0x0][UR5+0x2b0] ;  /* 0x00005600050577ac */ /* 0x000ea20008000800 */
[----:B------:R-:W-:-:S05]  /*1120*/  CS2R.32 R3, SR_CgaSize ;  /* 0x0000000000037805 */ /* 0x000fca0000008a00 */
[----:B------:R-:W-:-:S05]  /*1130*/  IMAD R3, R3, -0xa0, RZ ;  /* 0xffffff6003037824 */ /* 0x000fca00078e02ff */
[----:B------:R-:W-:-:S14]  /*1140*/  R2UR UR4, R3 ;  /* 0x00000000030472ca */ /* 0x000fdc00000e0000 */
[----:B------:R-:W3:Y:S01]  /*1150*/  LDCU UR4, c[0x0][UR4+0x2b4] ;  /* 0x00005680040477ac */ /* 0x000ee20008000800 */
[----:B------:R-:W4:Y:S01]  /*1160*/  S2UR UR7, SR_CTAID.Y ;  /* 0x00000000000779c3 */ /* 0x000f220000002600 */
[----:B------:R-:W3:Y:S01]  /*1170*/  LDCU UR18, c[0x0][0xb24] ;  /* 0x00016480ff1277ac */ /* 0x000ee20008000800 */
[----:B------:R-:W-:-:S05]  /*1180*/  CS2R.32 R3, SR_CgaSize ;  /* 0x0000000000037805 */ /* 0x000fca0000008a00 */
[----:B------:R-:W-:-:S05]  /*1190*/  IMAD R3, R3, -0xa0, RZ ;  /* 0xffffff6003037824 */ /* 0x000fca00078e02ff */
[----:B------:R-:W-:-:S14]  /*11a0*/  R2UR UR58, R3 ;  /* 0x00000000033a72ca */ /* 0x000fdc00000e0000 */
[----:B------:R-:W3:Y:S01]  /*11b0*/  LDCU UR58, c[0x0][UR58+0x2a0] ;  /* 0x000054003a3a77ac */ /* 0x000ee20008000800 */
[----:B------:R-:W3:Y:S01]  /*11c0*/  S2UR UR8, SR_CgaCtaId ;  /* 0x00000000000879c3 */ /* 0x000ee20000008800 */
[----:B------:R-:W-:-:S05]  /*11d0*/  CS2R.32 R3, SR_CgaSize ;  /* 0x0000000000037805 */ /* 0x000fca0000008a00 */
[----:B------:R-:W-:-:S05]  /*11e0*/  IMAD R3, R3, -0xa0, RZ ;  /* 0xffffff6003037824 */ /* 0x000fca00078e02ff */
[----:B------:R-:W-:-:S14]  /*11f0*/  R2UR UR55, R3 ;  /* 0x00000000033772ca */ /* 0x000fdc00000e0000 */
[----:B------:R-:W3:Y:S01]  /*1200*/  LDCU UR55, c[0x0][UR55+0x2a4] ;  /* 0x00005480373777ac */ /* 0x000ee20008000800 */
[----:B------:R-:W-:Y:S01]  /*1210*/  UISETP.GT.U32.AND UP0, UPT, UR33, 0xffff, UPT ;  /* 0x0000ffff2100788c */ /* 0x000fe2000bf04070 */
[----:B------:R-:W-:Y:S01]  /*1220*/  UMOV UR27, 0x5 ;  /* 0x00000005001b7882 */ /* 0x000fe20000000000 */
[----:B-1----:R-:W-:Y:S01]  /*1230*/  I2FP.F32.U32 R3, UR19 ;  /* 0x0000001300037c45 */ /* 0x002fe20008201000 */
[----:B------:R-:W1:Y:S01]  /*1240*/  S2UR UR36, SR_CTAID.Z ;  /* 0x00000000002479c3 */ /* 0x000e620000002700 */
[----:B------:R-:W1:Y:S03]  /*1250*/  LDCU UR40, c[0x0][0xb24] ;  /* 0x00016480ff2877ac */ /* 0x000e660008000800 */
[----:B--2---:R-:W-:Y:S01]  /*1260*/  FMUL R3, R3, UR5 ;  /* 0x0000000503037c20 */ /* 0x004fe20008400000 */
[----:B------:R-:W-:Y:S01]  /*1270*/  USEL UR5, UR33, 0xffff, !UP0 ;  /* 0x0000ffff21057887 */ /* 0x000fe2000c000000 */
[----:B----4-:R-:W-:Y:S01]  /*1280*/  I2FP.F32.U32 R2, UR7 ;  /* 0x0000000700027c45 */ /* 0x010fe20008201000 */
[----:B------:R-:W2:Y:S03]  /*1290*/  LDCU UR26, c[0x0][0xb30] ;  /* 0x00016600ff1a77ac */ /* 0x000ea60008000800 */
[----:B------:R-:W4:Y:S01]  /*12a0*/  F2I.U32.TRUNC.NTZ R3, R3 ;  /* 0x0000000300037305 */ /* 0x000f22000020f000 */
[----:B---3--:R-:W-:Y:S01]  /*12b0*/  FMUL R2, R2, UR4 ;  /* 0x0000000402027c20 */ /* 0x008fe20008400000 */
[----:B------:R-:W-:-:S02]  /*12c0*/  ULOP3.LUT UR24, UR5, 0xffff, URZ, 0xc0, !UPT ;  /* 0x0000ffff05187892 */ /* 0x000fc4000f8ec0ff */
[----:B------:R-:W-:Y:S02]  /*12d0*/  USHF.L.U32 UR28, UR8, 0xb, URZ ;  /* 0x0000000b081c7899 */ /* 0x000fe400080006ff */
[----:B------:R-:W-:Y:S02]  /*12e0*/  UISETP.GE.AND UP2, UPT, UR18, 0x1, UPT ;  /* 0x000000011200788c */ /* 0x000fe4000bf46270 */
[----:B------:R-:W3:Y:S01]  /*12f0*/  F2I.U32.TRUNC.NTZ R2, R2 ;  /* 0x0000000200027305 */ /* 0x000ee2000020f000 */
[----:B------:R-:W-:Y:S01]  /*1300*/  UMOV UR45, UR7 ;  /* 0x00000007002d7c82 */ /* 0x000fe20008000000 */
[----:B------:R-:W-:Y:S01]  /*1310*/  UMOV UR46, UR19 ;  /* 0x00000013002e7c82 */ /* 0x000fe20008000000 */
[----:B----4-:R-:W-:Y:S02]  /*1320*/  R2UR UR4, R3 ;  /* 0x00000000030472ca */ /* 0x010fe400000e0000 */
[----:B------:R-:W-:Y:S02]  /*1330*/  PRMT R3, RZ, 0x7610, R3 ;  /* 0x00007610ff037816 */ /* 0x000fe40000000003 */
[----:B---3--:R-:W-:-:S02]  /*1340*/  R2UR UR6, R2 ;  /* 0x00000000020672ca */ /* 0x008fc400000e0000 */
[----:B------:R-:W-:-:S07]  /*1350*/  PRMT R2, RZ, 0x7610, R2 ;  /* 0x00007610ff027816 */ /* 0x000fce0000000002 */
[----:B------:R-:W-:-:S04]  /*1360*/  UIADD3 UR5, UPT, UPT, -UR4, URZ, URZ ;  /* 0x000000ff04057290 */ /* 0x000fc8000fffe1ff */
[----:B------:R-:W-:Y:S02]  /*1370*/  UIMAD UR58, UR58, UR5, UR19 ;  /* 0x000000053a3a72a4 */ /* 0x000fe4000f8e0213 */
[----:B------:R-:W-:-:S04]  /*1380*/  UIADD3 UR4, UPT, UPT, -UR6, URZ, URZ ;  /* 0x000000ff06047290 */ /* 0x000fc8000fffe1ff */
[----:B------:R-:W-:Y:S01]  /*1390*/  UIMAD UR55, UR55, UR4, UR7 ;  /* 0x00000004373772a4 */ /* 0x000fe2000f8e0207 */
[----:B-12---:R-:W-:Y:S11]  /*13a0*/  BRA.U UP4, `(.L_x_18) ;  /* 0x00000001043c7547 */ /* 0x006ff6000b800000 */
[----:B------:R-:W-:Y:S02]  /*13b0*/  UISETP.GT.U32.AND UP0, UPT, UR58, 0x1, UPT ;  /* 0x000000013a00788c */ /* 0x000fe4000bf04070 */
[----:B------:R-:W-:Y:S02]  /*13c0*/  ULOP3.LUT UR4, UR58, 0xfffffffe, URZ, 0xc0, !UPT ;  /* 0xfffffffe3a047892 */ /* 0x000fe4000f8ec0ff */
[----:B------:R-:W-:Y:S02]  /*13d0*/  UISETP.NE.AND UP1, UPT, UR55, URZ, UP0 ;  /* 0x000000ff3700728c */ /* 0x000fe40008725270 */
[----:B------:R-:W-:Y:S02]  /*13e0*/  UISETP.NE.AND UP0, UPT, UR55, 0x1, UP0 ;  /* 0x000000013700788c */ /* 0x000fe40008705270 */
[----:B------:R-:W-:Y:S02]  /*13f0*/  USEL UR7, URZ, 0x1, UP1 ;  /* 0x00000001ff077887 */ /* 0x000fe40008800000 */
[----:B------:R-:W-:-:S02]  /*1400*/  USEL UR6, URZ, 0x4, UP0 ;  /* 0x00000004ff067887 */ /* 0x000fc40008000000 */
[----:B------:R-:W-:Y:S02]  /*1410*/  USEL UR5, URZ, 0x2, UP1 ;  /* 0x00000002ff057887 */ /* 0x000fe40008800000 */
[----:B------:R-:W-:Y:S02]  /*1420*/  ULEA UR4, UR55, UR4, 0x1 ;  /* 0x0000000437047291 */ /* 0x000fe4000f8e08ff */
[----:B------:R-:W-:Y:S02]  /*1430*/  USEL UR8, URZ, 0x8, UP0 ;  /* 0x00000008ff087887 */ /* 0x000fe40008000000 */
[----:B------:R-:W-:-:S03]  /*1440*/  UIADD3 UR5, UPT, UPT, UR5, UR6, UR7 ;  /* 0x0000000605057290 */ /* 0x000fc6000fffe007 */
[----:B------:R-:W-:Y:S01]  /*1450*/  UMOV UR6, 0x3 ;  /* 0x0000000300067882 */ /* 0x000fe20000000000 */
[----:B------:R-:W-:Y:S02]  /*1460*/  UIADD3 UR5, UPT, UPT, UR5, UR8, URZ ;  /* 0x0000000805057290 */ /* 0x000fe4000fffe0ff */
[----:B------:R-:W-:-:S04]  /*1470*/  USHF.L.U32 UR4, UR6, UR4, URZ ;  /* 0x0000000406047299 */ /* 0x000fc800080006ff */
[----:B------:R-:W-:Y:S02]  /*1480*/  MOV R3, UR5 ;  /* 0x0000000500037c02 */ /* 0x000fe40008000f00 */
[----:B------:R-:W-:Y:S02]  /*1490*/  MOV R2, UR4 ;  /* 0x0000000400027c02 */ /* 0x000fe40008000f00 */
.L_x_18:
[----:B------:R-:W-:Y:S05]  /*14a0*/  BRA.U !UP2, `(.L_x_19) ;  /* 0x000000010ad07547 */ /* 0x000fea000b800000 */
[----:B------:R-:W1:Y:S01]  /*14b0*/  LDCU.128 UR20, c[0x0][0xb10] ;  /* 0x00016200ff1477ac */ /* 0x000e620008000c00 */
[----:B------:R-:W2:Y:S01]  /*14c0*/  LDCU UR12, c[0x0][0x370] ;  /* 0x00006e00ff0c77ac */ /* 0x000ea20008000800 */
[----:B------:R-:W3:Y:S01]  /*14d0*/  LDCU UR5, c[0x0][0x374] ;  /* 0x00006e80ff0577ac */ /* 0x000ee20008000800 */
[----:B------:R-:W4:Y:S01]  /*14e0*/  LDCU UR25, c[0x0][0xb0c] ;  /* 0x00016180ff1977ac */ /* 0x000f220008000800 */
[----:B------:R-:W4:Y:S01]  /*14f0*/  LDCU UR4, c[0x0][0xb20] ;  /* 0x00016400ff0477ac */ /* 0x000f220008000800 */
[----:B------:R-:W4:Y:S01]  /*1500*/  LDCU.64 UR16, c[0x0][0xb28] ;  /* 0x00016500ff1077ac */ /* 0x000f220008000a00 */
[----:B-1----:R-:W-:Y:S02]  /*1510*/  UISETP.NE.AND UP0, UPT, UR22, 0x1, UPT ;  /* 0x000000011600788c */ /* 0x002fe4000bf05270 */
[----:B---3--:R-:W-:Y:S02]  /*1520*/  UIMAD.WIDE.U32 UR6, UR5, UR23, URZ ;  /* 0x00000017050672a5 */ /* 0x008fe4000f8e00ff */
[----:B--2---:R-:W-:-:S02]  /*1530*/  UIMAD.WIDE.U32 UR8, UR12, UR20, URZ ;  /* 0x000000140c0872a5 */ /* 0x004fc4000f8e00ff */
[----:B----4-:R-:W-:Y:S02]  /*1540*/  UISETP.NE.AND UP1, UPT, UR25, 0x1, UPT ;  /* 0x000000011900788c */ /* 0x010fe4000bf25270 */
[----:B------:R-:W-:Y:S01]  /*1550*/  UISETP.NE.AND UP2, UPT, UR18, 0x1, UPT ;  /* 0x000000011200788c */ /* 0x000fe2000bf45270 */
[----:B------:R-:W-:Y:S02]  /*1560*/  UMOV UR6, UR7 ;  /* 0x0000000700067c82 */ /* 0x000fe40008000000 */
[----:B------:R-:W-:Y:S01]  /*1570*/  UMOV UR8, UR9 ;  /* 0x0000000900087c82 */ /* 0x000fe20008000000 */
[----:B------:R-:W-:Y:S02]  /*1580*/  @UP0 USHF.R.U32.HI UR5, URZ, UR4, UR6 ;  /* 0x00000004ff050299 */ /* 0x000fe40008011606 */
[----:B------:R-:W-:Y:S02]  /*1590*/  UIMAD.WIDE.U32 UR14, UR45, UR23, URZ ;  /* 0x000000172d0e72a5 */ /* 0x000fe4000f8e00ff */
[----:B------:R-:W-:-:S02]  /*15a0*/  UIMAD.WIDE.U32 UR6, UR5, UR16, URZ ;  /* 0x00000010050672a5 */ /* 0x000fc4000f8e00ff */
[----:B------:R-:W-:Y:S02]  /*15b0*/  @UP1 USHF.R.U32.HI UR12, URZ, UR21, UR8 ;  /* 0x00000015ff0c1299 */ /* 0x000fe40008011608 */
[----:B------:R-:W-:Y:S02]  /*15c0*/  UIMAD.WIDE.U32 UR10, UR19, UR20, URZ ;  /* 0x00000014130a72a5 */ /* 0x000fe4000f8e00ff */
[----:B------:R-:W-:Y:S01]  /*15d0*/  UIMAD.WIDE.U32 UR8, UR12, UR16, URZ ;  /* 0x000000100c0872a5 */ /* 0x000fe2000f8e00ff */
[----:B------:R-:W-:Y:S01]  /*15e0*/  UMOV UR14, UR15 ;  /* 0x0000000f000e7c82 */ /* 0x000fe20008000000 */
[----:B------:R-:W-:Y:S01]  /*15f0*/  UMOV UR6, UR7 ;  /* 0x0000000700067c82 */ /* 0x000fe20008000000 */
[----:B------:R-:W-:Y:S02]  /*1600*/  USHF.R.U32.HI UR14, URZ, UR4, UR14 ;  /* 0x00000004ff0e7299 */ /* 0x000fe4000801160e */
[----:B------:R-:W-:Y:S01]  /*1610*/  @UP2 USHF.R.U32.HI UR5, URZ, UR17, UR6 ;  /* 0x00000011ff052299 */ /* 0x000fe20008011606 */
[----:B------:R-:W-:-:S02]  /*1620*/  UMOV UR10, UR11 ;  /* 0x0000000b000a7c82 */ /* 0x000fc40008000000 */
[----:B------:R-:W-:Y:S01]  /*1630*/  UMOV UR6, UR9 ;  /* 0x0000000900067c82 */ /* 0x000fe20008000000 */
[----:B------:R-:W-:Y:S02]  /*1640*/  USHF.R.U32.HI UR10, URZ, UR21, UR10 ;  /* 0x00000015ff0a7299 */ /* 0x000fe4000801160a */
[----:B------:R-:W-:Y:S02]  /*1650*/  @UP2 USHF.R.U32.HI UR12, URZ, UR17, UR6 ;  /* 0x00000011ff0c2299 */ /* 0x000fe40008011606 */
[----:B------:R-:W-:Y:S02]  /*1660*/  USEL UR4, UR45, UR14, !UP0 ;  /* 0x0000000e2d047287 */ /* 0x000fe4000c000000 */
[----:B------:R-:W-:Y:S02]  /*1670*/  UIMAD UR6, UR5, UR18, URZ ;  /* 0x00000012050672a4 */ /* 0x000fe4000f8e02ff */
[----:B------:R-:W-:Y:S02]  /*1680*/  USEL UR5, UR19, UR10, !UP1 ;  /* 0x0000000a13057287 */ /* 0x000fe4000c800000 */
[----:B------:R-:W-:-:S02]  /*1690*/  UIMAD UR8, UR12, UR18, URZ ;  /* 0x000000120c0872a4 */ /* 0x000fc4000f8e02ff */
[----:B------:R-:W-:Y:S02]  /*16a0*/  UISETP.GE.AND UP0, UPT, UR4, UR6, UPT ;  /* 0x000000060400728c */ /* 0x000fe4000bf06270 */
[----:B------:R-:W-:Y:S02]  /*16b0*/  UIMAD.WIDE.U32 UR6, UR4, UR16, URZ ;  /* 0x00000010040672a5 */ /* 0x000fe4000f8e00ff */
[----:B------:R-:W-:Y:S02]  /*16c0*/  UISETP.GE.OR UP0, UPT, UR5, UR8, UP0 ;  /* 0x000000080500728c */ /* 0x000fe40008706670 */
[----:B------:R-:W-:Y:S02]  /*16d0*/  UIMAD.WIDE.U32 UR8, UR5, UR16, URZ ;  /* 0x00000010050872a5 */ /* 0x000fe4000f8e00ff */
[----:B------:R-:W-:Y:S02]  /*16e0*/  USHF.R.U32.HI UR7, URZ, UR17, UR7 ;  /* 0x00000011ff077299 */ /* 0x000fe40008011607 */
[----:B------:R-:W-:-:S02]  /*16f0*/  UIADD3 UR10, UPT, UPT, -UR4, URZ, URZ ;  /* 0x000000ff040a7290 */ /* 0x000fc4000fffe1ff */
[----:B------:R-:W-:Y:S02]  /*1700*/  USEL UR7, UR4, UR7, !UP2 ;  /* 0x0000000704077287 */ /* 0x000fe4000d000000 */
[----:B------:R-:W-:Y:S01]  /*1710*/  UIADD3 UR46, UPT, UPT, -UR5, URZ, URZ ;  /* 0x000000ff052e7290 */ /* 0x000fe2000fffe1ff */
[----:B------:R-:W-:Y:S01]  /*1720*/  @!UP0 UMOV UR6, UR9 ;  /* 0x0000000900068c82 */ /* 0x000fe20008000000 */
[----:B------:R-:W-:Y:S02]  /*1730*/  UIADD3 UR8, UPT, UPT, -UR7, URZ, URZ ;  /* 0x000000ff07087290 */ /* 0x000fe4000fffe1ff */
[----:B------:R-:W-:Y:S02]  /*1740*/  @!UP0 USHF.R.U32.HI UR6, URZ, UR17, UR6 ;  /* 0x00000011ff068299 */ /* 0x000fe40008011606 */
[----:B------:R-:W-:Y:S02]  /*1750*/  UIMAD UR8, UR18, UR8, UR4 ;  /* 0x00000008120872a4 */ /* 0x000fe4000f8e0204 */
[----:B------:R-:W-:-:S02]  /*1760*/  @!UP0 USEL UR6, UR5, UR6, !UP2 ;  /* 0x0000000605068287 */ /* 0x000fc4000d000000 */
[----:B------:R-:W-:Y:S02]  /*1770*/  UIMAD UR45, UR22, UR10, UR45 ;  /* 0x0000000a162d72a4 */ /* 0x000fe4000f8e022d */
[----:B------:R-:W-:Y:S02]  /*1780*/  @!UP0 UIADD3 UR7, UPT, UPT, UR7, -UR6, URZ ;  /* 0x8000000607078290 */ /* 0x000fe4000fffe0ff */
[----:B------:R-:W-:Y:S02]  /*1790*/  @!UP0 UIMAD UR6, UR8, UR12, UR6 ;  /* 0x0000000c080682a4 */ /* 0x000fe4000f8e0206 */
[----:B------:R-:W-:Y:S02]  /*17a0*/  @!UP0 UIMAD UR4, UR7, UR18, UR5 ;  /* 0x00000012070482a4 */ /* 0x000fe4000f8e0205 */
[----:B------:R-:W-:Y:S02]  /*17b0*/  UIMAD UR46, UR25, UR46, UR19 ;  /* 0x0000002e192e72a4 */ /* 0x000fe4000f8e0213 */
[----:B------:R-:W-:Y:S01]  /*17c0*/  UIMAD UR45, UR4, UR22, UR45 ;  /* 0x00000016042d72a4 */ /* 0x000fe2000f8e022d */
[----:B------:R-:W-:-:S02]  /*17d0*/  @!UP0 UMOV UR5, UR6 ;  /* 0x0000000600058c82 */ /* 0x000fc40008000000 */
[----:B------:R-:W-:-:S12]  /*17e0*/  UIMAD UR46, UR5, UR25, UR46 ;  /* 0x00000019052e72a4 */ /* 0x000fd8000f8e022e */
.L_x_19:
[----:B------:R-:W-:Y:S02]  /*17f0*/  UISETP.NE.AND UP1, UPT, UR26, 0x1, UPT ;  /* 0x000000011a00788c */ /* 0x000fe4000bf25270 */
[----:B------:R-:W-:Y:S02]  /*1800*/  UISETP.NE.AND UP0, UPT, UR13, 0x2, UPT ;  /* 0x000000020d00788c */ /* 0x000fe4000bf05270 */
[----:B------:R-:W-:Y:S02]  /*1810*/  ULOP3.LUT UR28, UR28, 0x1000, URZ, 0xc0, !UPT ;  /* 0x000010001c1c7892 */ /* 0x000fe4000f8ec0ff */
[----:B------:R-:W-:-:S03]  /*1820*/  USHF.L.U32 UR24, UR27, UR24, URZ ;  /* 0x000000181b187299 */ /* 0x000fc600080006ff */
[----:B------:R-:W-:Y:S09]  /*1830*/  BRA.U UP1, `(.L_x_20) ;  /* 0x0000000101447547 */ /* 0x000ff2000b800000 */
[----:B------:R-:W1:Y:S01]  /*1840*/  LDCU.128 UR8, c[0x0][0xb10] ;  /* 0x00016200ff0877ac */ /* 0x000e620008000c00 */
[----:B------:R-:W2:Y:S01]  /*1850*/  LDCU UR12, c[0x0][0xb0c] ;  /* 0x00016180ff0c77ac */ /* 0x000ea20008000800 */
[----:B------:R-:W3:Y:S01]  /*1860*/  LDCU UR14, c[0x0][0xb20] ;  /* 0x00016400ff0e77ac */ /* 0x000ee20008000800 */
[----:B-1----:R-:W-:Y:S02]  /*1870*/  UIMAD.WIDE.U32 UR6, UR46, UR8, URZ ;  /* 0x000000082e0672a5 */ /* 0x002fe4000f8e00ff */
[----:B------:R-:W-:Y:S02]  /*1880*/  UIMAD.WIDE.U32 UR4, UR45, UR11, URZ ;  /* 0x0000000b2d0472a5 */ /* 0x000fe4000f8e00ff */
[----:B--2---:R-:W-:Y:S02]  /*1890*/  UISETP.NE.AND UP2, UPT, UR12, 0x1, UPT ;  /* 0x000000010c00788c */ /* 0x004fe4000bf45270 */
[----:B------:R-:W-:Y:S01]  /*18a0*/  UISETP.NE.AND UP1, UPT, UR10, 0x1, UPT ;  /* 0x000000010a00788c */ /* 0x000fe2000bf25270 */
[----:B------:R-:W-:-:S02]  /*18b0*/  UMOV UR6, UR7 ;  /* 0x0000000700067c82 */ /* 0x000fc40008000000 */
[----:B------:R-:W-:Y:S01]  /*18c0*/  UMOV UR4, UR5 ;  /* 0x0000000500047c82 */ /* 0x000fe20008000000 */
[----:B------:R-:W-:Y:S02]  /*18d0*/  USHF.R.U32.HI UR6, URZ, UR9, UR6 ;  /* 0x00000009ff067299 */ /* 0x000fe40008011606 */
[----:B---3--:R-:W-:Y:S02]  /*18e0*/  USHF.R.U32.HI UR4, URZ, UR14, UR4 ;  /* 0x0000000eff047299 */ /* 0x008fe40008011604 */
[----:B------:R-:W-:Y:S02]  /*18f0*/  USEL UR5, UR46, UR6, !UP2 ;  /* 0x000000062e057287 */ /* 0x000fe4000d000000 */
[----:B------:R-:W-:-:S04]  /*1900*/  USEL UR4, UR45, UR4, !UP1 ;  /* 0x000000042d047287 */ /* 0x000fc8000c800000 */
[----:B------:R-:W-:Y:S02]  /*1910*/  UIADD3 UR6, UPT, UPT, -UR4, UR5, URZ ;  /* 0x0000000504067290 */ /* 0x000fe4000fffe1ff */
[----:B------:R-:W-:Y:S02]  /*1920*/  UIADD3 UR4, UPT, UPT, UR4, -UR5, URZ ;  /* 0x8000000504047290 */ /* 0x000fe4000fffe0ff */
[----:B------:R-:W-:Y:S02]  /*1930*/  UIMAD UR45, UR6, UR10, UR45 ;  /* 0x0000000a062d72a4 */ /* 0x000fe4000f8e022d */
[----:B------:R-:W-:-:S12]  /*1940*/  UIMAD UR46, UR4, UR12, UR46 ;  /* 0x0000000c042e72a4 */ /* 0x000fd8000f8e022e */
.L_x_20:
[----:B------:R-:W-:Y:S05]  /*1950*/  BRA.U !UP5, `(.L_x_21) ;  /* 0x000000010d0c7547 */ /* 0x000fea000b800000 */
[----:B------:R-:W-:Y:S01]  /*1960*/  UCGABAR_WAIT ;  /* 0x0000000000007dc7 */ /* 0x000fe20008000000 */
[----:B------:R-:W-:Y:S01]  /*1970*/  CCTL.IVALL ;  /* 0x00000000ff00798f */ /* 0x000fe20002000000 */
[----:B------:R-:W-:Y:S05]  /*1980*/  BRA `(.L_x_22) ;  /* 0x0000000000047947 */ /* 0x000fea0003800000 */
.L_x_21:
[----:B------:R-:W-:Y:S06]  /*1990*/  BAR.SYNC.DEFER_BLOCKING 0x0 ;  /* 0x0000000000007b1d */ /* 0x000fec0000010000 */
.L_x_22:
[----:B------:R-:W-:Y:S05]  /*19a0*/  BRA.U UP0, `(.L_x_23) ;  /* 0x0000001d00207547 */ /* 0x000fea000b800000 */
[----:B------:R-:W1:Y:S01]  /*19b0*/  LDCU UR6, c[0x0][0x38c] ;  /* 0x00007180ff0677ac */ /* 0x000e620008000800 */
[----:B------:R-:W2:Y:S01]  /*19c0*/  S2UR UR8, SR_CgaCtaId ;  /* 0x00000000000879c3 */ /* 0x000ea20000008800 */
[----:B------:R-:W-:Y:S01]  /*19d0*/  PLOP3.LUT P1, PT, PT, PT, UP3, 0x80, 0x8 ;  /* 0x000000000008781c */ /* 0x000fe20003f2f038 */
[----:B------:R-:W-:Y:S01]  /*19e0*/  IMAD.MOV.U32 R12, RZ, RZ, 0x1 ;  /* 0x00000001ff0c7424 */ /* 0x000fe200078e00ff */
[----:B------:R-:W-:Y:S01]  /*19f0*/  USHF.L.U32 UR47, UR19, 0x7, URZ ;  /* 0x00000007132f7899 */ /* 0x000fe200080006ff */
[----:B------:R-:W-:Y:S01]  /*1a00*/  ISETP.NE.AND P2, PT, R0, RZ, P3 ;  /* 0x000000ff0000720c */ /* 0x000fe20001f45270 */
[----:B------:R-:W-:Y:S01]  /*1a10*/  UMOV UR7, 0x400 ;  /* 0x0000040000077882 */ /* 0x000fe20000000000 */
[----:B------:R-:W-:Y:S01]  /*1a20*/  UISETP.NE.AND UP1, UPT, UR13, URZ, UPT ;  /* 0x000000ff0d00728c */ /* 0x000fe2000bf25270 */
[----:B------:R-:W-:Y:S01]  /*1a30*/  PLOP3.LUT P1, PT, P1, PT, PT, 0x8, 0x80 ;  /* 0x000000000080781c */ /* 0x000fe20000f2e170 */
[----:B------:R-:W-:Y:S01]  /*1a40*/  USHF.L.U32 UR44, UR19, 0x5, URZ ;  /* 0x00000005132c7899 */ /* 0x000fe200080006ff */
[----:B------:R-:W-:Y:S01]  /*1a50*/  CS2R R10, SRZ ;  /* 0x00000000000a7805 */ /* 0x000fe2000001ff00 */
[----:B------:R-:W-:Y:S01]  /*1a60*/  ULOP3.LUT UR47, UR47, 0x80, URZ, 0xc0, !UPT ;  /* 0x000000802f2f7892 */ /* 0x000fe2000f8ec0ff */
[----:B------:R-:W-:Y:S01]  /*1a70*/  IMAD.MOV.U32 R9, RZ, RZ, RZ ;  /* 0x000000ffff097224 */ /* 0x000fe200078e00ff */
[----:B------:R-:W3:Y:S01]  /*1a80*/  LDCU UR39, c[0x0][0x370] ;  /* 0x00006e00ff2777ac */ /* 0x000ee20008000800 */
[----:B------:R-:W-:Y:S01]  /*1a90*/  IMAD.MOV.U32 R8, RZ, RZ, 0x1 ;  /* 0x00000001ff087424 */ /* 0x000fe200078e00ff */
[----:B------:R-:W4:Y:S01]  /*1aa0*/  LDCU.64 UR26, c[0x0][0x348] ;  /* 0x00006900ff1a77ac */ /* 0x000f220008000a00 */
[----:B-1----:R-:W-:-:S02]  /*1ab0*/  UIADD3 UR5, UPT, UPT, UR6, 0x3f, URZ ;  /* 0x0000003f06057890 */ /* 0x002fc4000fffe0ff */
[----:B------:R-:W-:Y:S02]  /*1ac0*/  UIADD3 UR49, UPT, UPT, UR6, 0x7e, URZ ;  /* 0x0000007e06317890 */ /* 0x000fe4000fffe0ff */
[----:B------:R-:W-:Y:S02]  /*1ad0*/  USHF.R.S32.HI UR4, URZ, 0x1f, UR5 ;  /* 0x0000001fff047899 */ /* 0x000fe40008011405 */
[----:B--2---:R-:W-:Y:S02]  /*1ae0*/  ULEA UR13, UR8, UR7, 0x18 ;  /* 0x00000007080d7291 */ /* 0x004fe4000f8ec0ff */
[----:B------:R-:W-:Y:S02]  /*1af0*/  ULEA.HI UR4, UR4, UR5, URZ, 0x6 ;  /* 0x0000000504047291 */ /* 0x000fe4000f8f30ff */
[----:B------:R-:W-:Y:S02]  /*1b00*/  UIADD3 UR5, UPT, UPT, UR6, -0x1, URZ ;  /* 0xffffffff06057890 */ /* 0x000fe4000fffe0ff */
[----:B------:R-:W-:-:S02]  /*1b10*/  USHF.R.S32.HI UR42, URZ, 0x6, UR4 ;  /* 0x00000006ff2a7899 */ /* 0x000fc40008011404 */
[----:B------:R-:W-:Y:S02]  /*1b20*/  UISETP.GE.U32.AND UP2, UPT, UR5, -0x7f, UPT ;  /* 0xffffff810500788c */ /* 0x000fe4000bf46070 */
[----:B------:R-:W-:Y:S01]  /*1b30*/  UISETP.LT.U32.AND UP0, UPT, UR42, 0x14, UPT ;  /* 0x000000142a00788c */ /* 0x000fe2000bf01070 */
[----:B------:R-:W1:Y:S03]  /*1b40*/  LDCU UR38, c[0x0][0x374] ;  /* 0x00006e80ff2677ac */ /* 0x000e660008000800 */
[----:B------:R-:W-:Y:S02]  /*1b50*/  USEL UR41, UR42, 0x14, UP0 ;  /* 0x000000142a297887 */ /* 0x000fe40008000000 */
[----:B------:R-:W-:Y:S02]  /*1b60*/  ULOP3.LUT UR44, UR44, 0x20, URZ, 0xc0, !UPT ;  /* 0x000000202c2c7892 */ /* 0x000fe4000f8ec0ff */
[----:B------:R-:W-:-:S02]  /*1b70*/  UIADD3 UR4, UPT, UPT, UR41, -0x1, URZ ;  /* 0xffffffff29047890 */ /* 0x000fc4000fffe0ff */
[----:B------:R-:W-:Y:S02]  /*1b80*/  @UP2 UIADD3 UR4, UPT, UPT, UR41, URZ, URZ ;  /* 0x000000ff29042290 */ /* 0x000fe4000fffe0ff */
[----:B------:R-:W-:Y:S02]  /*1b90*/  USEL UR21, UR34, 0x2, UP1 ;  /* 0x0000000222157887 */ /* 0x000fe40008800000 */
[----:B------:R-:W-:Y:S02]  /*1ba0*/  UIADD3 UR30, UPT, UPT, UR13, 0x4600, UR28 ;  /* 0x000046000d1e7890 */ /* 0x000fe4000fffe01c */
[----:B------:R-:W-:Y:S02]  /*1bb0*/  ULEA.HI UR47, UR28, UR47, URZ, 0x1a ;  /* 0x0000002f1c2f7291 */ /* 0x000fe4000f8fd0ff */
[----:B------:R-:W-:Y:S02]  /*1bc0*/  UIADD3 UR48, UPT, UPT, UR42, -UR41, URZ ;  /* 0x800000292a307290 */ /* 0x000fe4000fffe0ff */
[----:B------:R-:W-:-:S02]  /*1bd0*/  UIADD3 UR29, UPT, UPT, UR4, 0x1, URZ ;  /* 0x00000001041d7890 */ /* 0x000fc4000fffe0ff */
[----:B------:R-:W-:Y:S01]  /*1be0*/  UIADD3 UR43, UPT, UPT, -UR4, URZ, URZ ;  /* 0x000000ff042b7290 */ /* 0x000fe2000fffe1ff */
[----:B-1-34-:R-:W-:-:S11]  /*1bf0*/  UMOV UR6, URZ ;  /* 0x000000ff00067c82 */ /* 0x01afd60008000000 */
.L_x_43:
[----:B------:R-:W1:Y:S02]  /*1c00*/  S2UR UR4, SR_CgaCtaId ;  /* 0x00000000000479c3 */ /* 0x000e640000008800 */
[----:B-1----:R-:W-:-:S09]  /*1c10*/  UISETP.NE.AND UP0, UPT, UR4, URZ, UPT ;  /* 0x000000ff0400728c */ /* 0x002fd2000bf05270 */
[----:B------:R-:W-:Y:S05]  /*1c20*/  BRA.U UP0, `(.L_x_24) ;  /* 0x0000000100287547 */ /* 0x000fea000b800000 */
[----:B------:R-:W-:Y:S02]  /*1c30*/  LEA R0, R9, UR13, 0x3 ;  /* 0x0000000d09007c11 */ /* 0x000fe4000f8e18ff */
[----:B------:R-:W-:-:S04]  /*1c40*/  SHF.L.U32 R2, R8, 0x1f, RZ ;  /* 0x0000001f08027819 */ /* 0x000fc800000006ff */
[----:B------:R-:W1:Y:S02]  /*1c50*/  SYNCS.PHASECHK.TRANS64.TRYWAIT P0, [R0+URZ+0x1d0], R2 ;  /* 0x0001d002000075a7 */ /* 0x000e6400080011ff */
[----:B-1----:R-:W-:Y:S05]  /*1c60*/  @!P0 BRA `(.L_x_25) ;  /* 0x0000006400188947 */ /* 0x002fea0003800000 */
.L_x_130:
[----:B------:R-:W-:Y:S01]  /*1c70*/  VIADD R9, R9, 0x1 ;  /* 0x0000000109097836 */ /* 0x000fe20000000000 */
[----:B------:R1:W-:Y:S04]  /*1c80*/  SYNCS.ARRIVE.TRANS64.A1T0 RZ, [R0+URZ+0x1c0], RZ ;  /* 0x0001c0ff00ff79a7 */ /* 0x0003e800081000ff */
[----:B------:R-:W-:-:S04]  /*1c90*/  ISETP.NE.AND P0, PT, R9, 0x2, PT ;  /* 0x000000020900780c */ /* 0x000fc80003f05270 */
[----:B------:R-:W-:Y:S02]  /*1ca0*/  SEL R9, R9, RZ, P0 ;  /* 0x000000ff09097207 */ /* 0x000fe40000000000 */
[----:B-1----:R-:W-:-:S04]  /*1cb0*/  SEL R0, RZ, 0x1, P0 ;  /* 0x00000001ff007807 */ /* 0x002fc80000000000 */
[----:B------:R-:W-:-:S07]  /*1cc0*/  LOP3.LUT R8, R8, R0, RZ, 0x3c, !PT ;  /* 0x0000000008087212 */ /* 0x000fce00078e3cff */
.L_x_24:
[----:B------:R-:W-:Y:S01]  /*1cd0*/  ULEA UR4, UR6, UR13, 0x3 ;  /* 0x0000000d06047291 */ /* 0x000fe2000f8e18ff */
[----:B------:R-:W-:Y:S01]  /*1ce0*/  SHF.L.U32 R0, R12, 0x1f, RZ ;  /* 0x0000001f0c007819 */ /* 0x000fe200000006ff */
[----:B------:R-:W-:Y:S02]  /*1cf0*/  UISETP.GE.U32.AND UP0, UPT, UR49, 0x7f, UPT ;  /* 0x0000007f3100788c */ /* 0x000fe4000bf06070 */
[----:B------:R-:W-:Y:S01]  /*1d00*/  ULEA UR11, UR45, UR44, 0x6 ;  /* 0x0000002c2d0b7291 */ /* 0x000fe2000f8e30ff */
[----:B------:R-:W-:-:S04]  /*1d10*/  UMOV UR7, URZ ;  /* 0x000000ff00077c82 */ /* 0x000fc80008000000 */
[----:B------:R1:W2:Y:S01]  /*1d20*/  SYNCS.PHASECHK.TRANS64.TRYWAIT P0, [UR4+0xa0], R0 ;  /* 0x0000a000ff0075a7 */ /* 0x0002a20008001104 */
[----:B------:R-:W-:-:S04]  /*1d30*/  ULEA.HI UR4, UR46, UR46, URZ, 0x1 ;  /* 0x0000002e2e047291 */ /* 0x000fc8000f8f08ff */
[----:B------:R-:W-:-:S04]  /*1d40*/  USHF.L.U32 UR4, UR4, 0x7, URZ ;  /* 0x0000000704047899 */ /* 0x000fc800080006ff */
[----:B------:R-:W-:-:S04]  /*1d50*/  ULOP3.LUT UR35, UR4, 0xffffff00, URZ, 0xc0, !UPT ;  /* 0xffffff0004237892 */ /* 0x000fc8000f8ec0ff */
[----:B------:R-:W-:Y:S01]  /*1d60*/  UIADD3 UR35, UPT, UPT, UR47, UR35, URZ ;  /* 0x000000232f237290 */ /* 0x000fe2000fffe0ff */
[----:B------:R-:W-:Y:S11]  /*1d70*/  BRA.U !UP0, `(.L_x_26) ;  /* 0x0000000108c47547 */ /* 0x000ff6000b800000 */
[----:B------:R-:W-:Y:S01]  /*1d80*/  UMOV UR16, UR43 ;  /* 0x0000002b00107c82 */ /* 0x000fe20008000000 */
[----:B------:R-:W-:Y:S01]  /*1d90*/  UMOV UR4, UR6 ;  /* 0x0000000600047c82 */ /* 0x000fe20008000000 */
[----:B------:R-:W-:-:S05]  /*1da0*/  UMOV UR34, URZ ;  /* 0x000000ff00227c82 */ /* 0x000fca0008000000 */
.L_x_32:
[----:B------:R-:W-:Y:S01]  /*1db0*/  ULEA UR33, UR4, UR13, 0x3 ;  /* 0x0000000d04217291 */ /* 0x000fe2000f8e18ff */
[----:B------:R-:W-:Y:S01]  /*1dc0*/  @P3 MOV R2, 0x5000 ;  /* 0x0000500000023802 */ /* 0x000fe20000000f00 */
[----:B--234-:R-:W-:Y:S10]  /*1dd0*/  @P0 BRA `(.L_x_27) ;  /* 0x00000000000c0947 */ /* 0x01cff40003800000 */
[----:B------:R-:W-:-:S04]  /*1de0*/  SHF.L.U32 R3, R12, 0x1f, RZ ;  /* 0x0000001f0c037819 */ /* 0x000fc800000006ff */
[----:B------:R-:W2:Y:S02]  /*1df0*/  SYNCS.PHASECHK.TRANS64.TRYWAIT P0, [UR33+0xa0], R3 ;  /* 0x0000a003ff0075a7 */ /* 0x000ea40008001121 */
[----:B--2---:R-:W-:Y:S05]  /*1e00*/  @!P0 BRA `(.L_x_28) ;  /* 0x0000006000c48947 */ /* 0x004fea0003800000 */
.L_x_27:
[----:B------:R2:W-:Y:S01]  /*1e10*/  @P3 SYNCS.ARRIVE.TRANS64 RZ, [UR33], R2 ;  /* 0x00000002ffff39a7 */ /* 0x0005e20008000021 */
[----:B------:R-:W-:Y:S02]  /*1e20*/  ULOP3.LUT UR5, UR21, 0x2, URZ, 0xfc, !UPT ;  /* 0x0000000215057892 */ /* 0x000fe4000f8efcff */
[----:B------:R-:W-:Y:S02]  /*1e30*/  UIADD3 UR16, UPT, UPT, UR16, 0x1, URZ ;  /* 0x0000000110107890 */ /* 0x000fe4000fffe0ff */
[----:B------:R-:W-:Y:S02]  /*1e40*/  UISETP.NE.AND UP0, UPT, UR5, 0x2, UPT ;  /* 0x000000020500788c */ /* 0x000fe4000bf05270 */
[----:B------:R-:W-:-:S07]  /*1e50*/  UISETP.NE.AND UP2, UPT, UR16, 0x1, UPT ;  /* 0x000000011000788c */ /* 0x000fce000bf45270 */
[----:B------:R-:W-:Y:S05]  /*1e60*/  BRA.U UP0, `(.L_x_29) ;  /* 0x0000000100047547 */ /* 0x000fea000b800000 */
[----:B------:R-:W-:Y:S05]  /*1e70*/  BPT.TRAP 0x1 ;  /* 0x000000040000795c */ /* 0x000fea0000300000 */
.L_x_29:
[----:B------:R-:W-:Y:S04]  /*1e80*/  BSSY.RECONVERGENT B0, `(.L_x_30) ;  /* 0x0000003000007945 */ /* 0x000fe80003800200 */
[----:B------:R-:W-:Y:S05]  /*1e90*/  @!P2 BRA `(.L_x_31) ;  /* 0x000000000004a947 */ /* 0x000fea0003800000 */
[----:B------:R-:W-:Y:S05]  /*1ea0*/  BPT.TRAP 0x1 ;  /* 0x000000040000795c */ /* 0x000fea0000300000 */
.L_x_31:
[----:B------:R-:W-:Y:S05]  /*1eb0*/  BSYNC.RECONVERGENT B0 ;  /* 0x0000000000007941 */ /* 0x000fea0003800200 */
.L_x_30:
[----:B------:R-:W-:Y:S02]  /*1ec0*/  UIADD3 UR5, UPT, UPT, UR4, 0x1, URZ ;  /* 0x0000000104057890 */ /* 0x000fe4000fffe0ff */
[----:B------:R-:W-:Y:S02]  /*1ed0*/  ULEA UR32, UR4, UR28, 0xd ;  /* 0x0000001c04207291 */ /* 0x000fe4000f8e68ff */
[----:B------:R-:W-:Y:S02]  /*1ee0*/  UISETP.NE.AND UP0, UPT, UR5, 0x14, UPT ;  /* 0x000000140500788c */ /* 0x000fe4000bf05270 */
[----:B------:R-:W-:Y:S02]  /*1ef0*/  UIADD3 UR14, UP1, UPT, UR26, 0x80, URZ ;  /* 0x000000801a0e7890 */ /* 0x000fe4000ff3e0ff */
[----:B------:R-:W-:Y:S02]  /*1f00*/  USEL UR7, URZ, 0x1, UP0 ;  /* 0x00000001ff077887 */ /* 0x000fe40008000000 */
[----:B------:R-:W-:-:S02]  /*1f10*/  USEL UR6, UR5, URZ, UP0 ;  /* 0x000000ff05067287 */ /* 0x000fc40008000000 */
[----:B------:R-:W-:Y:S02]  /*1f20*/  ULEA UR8, UR4, UR13, 0xb ;  /* 0x0000000d04087291 */ /* 0x000fe4000f8e58ff */
[----:B------:R-:W-:Y:S01]  /*1f30*/  ULEA UR5, UR6, UR13, 0x3 ;  /* 0x0000000d06057291 */ /* 0x000fe2000f8e18ff */
[----:B------:R-:W-:Y:S01]  /*1f40*/  LOP3.LUT R12, R12, UR7, RZ, 0x3c, !PT ;  /* 0x000000070c0c7c12 */ /* 0x000fe2000f8e3cff */
[----:B------:R-:W-:Y:S02]  /*1f50*/  UIADD3 UR4, UP0, UPT, UR26, 0x180, URZ ;  /* 0x000001801a047890 */ /* 0x000fe4000ff1e0ff */
[----:B------:R-:W-:Y:S01]  /*1f60*/  ULOP3.LUT UR33, UR33, 0xfefffff8, URZ, 0xc0, !UPT ;  /* 0xfefffff821217892 */ /* 0x000fe2000f8ec0ff */
[----:B-1----:R-:W-:Y:S01]  /*1f70*/  SHF.L.U32 R0, R12, 0x1f, RZ ;  /* 0x0000001f0c007819 */ /* 0x002fe200000006ff */
[----:B------:R-:W-:Y:S02]  /*1f80*/  UIADD3.X UR15, UPT, UPT, URZ, UR27, URZ, UP1, !UPT ;  /* 0x0000001bff0f7290 */ /* 0x000fe40008ffe4ff */
[----:B------:R-:W-:Y:S01]  /*1f90*/  UIADD3 UR32, UPT, UPT, UR13, 0x4600, UR32 ;  /* 0x000046000d207890 */ /* 0x000fe2000fffe020 */
[----:B------:R3:W4:Y:S01]  /*1fa0*/  SYNCS.PHASECHK.TRANS64.TRYWAIT P0, [UR5+0xa0], R0 ;  /* 0x0000a000ff0075a7 */ /* 0x0007220008001105 */
[----:B------:R-:W-:-:S02]  /*1fb0*/  UPRMT UR7, URZ, 0x5410, UR24 ;  /* 0x00005410ff077896 */ /* 0x000fc40008000018 */
[----:B------:R-:W-:Y:S02]  /*1fc0*/  UIADD3 UR8, UPT, UPT, UR8, 0x2c600, URZ ;  /* 0x0002c60008087890 */ /* 0x000fe4000fffe0ff */
[----:B------:R-:W-:Y:S01]  /*1fd0*/  UIADD3.X UR5, UPT, UPT, URZ, UR27, URZ, UP0, !UPT ;  /* 0x0000001bff057290 */ /* 0x000fe200087fe4ff */
[----:B------:R-:W-:Y:S01]  /*1fe0*/  UMOV UR18, 0x0 ;  /* 0x0000000000127882 */ /* 0x000fe20000000000 */
[----:B------:R-:W-:Y:S01]  /*1ff0*/  UMOV UR19, 0x10000000 ;  /* 0x1000000000137882 */ /* 0x000fe20000000000 */
[----:B------:R-:W-:Y:S01]  /*2000*/  UMOV UR10, UR34 ;  /* 0x00000022000a7c82 */ /* 0x000fe20008000000 */
[----:B------:R-:W-:Y:S01]  /*2010*/  UMOV UR12, UR36 ;  /* 0x00000024000c7c82 */ /* 0x000fe20008000000 */
[----:B------:R-:W-:Y:S01]  /*2020*/  UMOV UR9, UR33 ;  /* 0x0000002100097c82 */ /* 0x000fe20008000000 */
[----:B------:R1:W-:Y:S03]  /*2030*/  UTMALDG.3D.MULTICAST.2CTA [UR32], [UR14], UR7, desc[UR18] ;  /* 0x000012200e0073b4 */ /* 0x0003e60008211807 */
[----:B------:R2:W-:Y:S01]  /*2040*/  UTMALDG.3D.2CTA [UR8], [UR4], desc[UR18] ;  /* 0x00001208040075b4 */ /* 0x0005e20008211000 */
[----:B-1----:R-:W-:Y:S01]  /*2050*/  UIADD3 UR34, UPT, UPT, UR34, 0x40, URZ ;  /* 0x0000004022227890 */ /* 0x002fe2000fffe0ff */
[----:B------:R-:W-:Y:S01]  /*2060*/  UMOV UR7, UR29 ;  /* 0x0000001d00077c82 */ /* 0x000fe20008000000 */
[----:B--2---:R-:W-:Y:S01]  /*2070*/  UMOV UR4, UR6 ;  /* 0x0000000600047c82 */ /* 0x004fe20008000000 */
[----:B------:R-:W-:Y:S09]  /*2080*/  BRA.U UP2, `(.L_x_32) ;  /* 0xfffffffd02487547 */ /* 0x000ff2000b83ffff */
.L_x_26:
[----:B------:R-:W-:Y:S01]  /*2090*/  ULEA UR4, UR6, UR13, 0x3 ;  /* 0x0000000d06047291 */ /* 0x000fe2000f8e18ff */
[----:B-1-3--:R-:W-:Y:S01]  /*20a0*/  SHF.L.U32 R0, R12, 0x1f, RZ ;  /* 0x0000001f0c007819 */ /* 0x00afe200000006ff */
[----:B------:R-:W-:Y:S01]  /*20b0*/  @!P1 SYNCS.ARRIVE.TRANS64.A1T0 RZ, [UR13+0x158], RZ ;  /* 0x000158ffffff99a7 */ /* 0x000fe2000810000d */
[----:B------:R-:W-:-:S06]  /*20c0*/  UISETP.GT.AND UP0, UPT, UR42, UR41, UPT ;  /* 0x000000292a00728c */ /* 0x000fcc000bf04270 */
[----:B--2-4-:R1:W2:Y:S03]  /*20d0*/  SYNCS.PHASECHK.TRANS64.TRYWAIT P0, [UR4+0xa0], R0 ;  /* 0x0000a000ff0075a7 */ /* 0x0142a60008001104 */
[----:B------:R-:W-:Y:S05]  /*20e0*/  BRA.U !UP0, `(.L_x_33) ;  /* 0x0000000108c07547 */ /* 0x000fea000b800000 */
[----:B------:R-:W-:Y:S01]  /*20f0*/  UIADD3 UR25, UPT, UPT, UR48, UR7, URZ ;  /* 0x0000000730197290 */ /* 0x000fe2000fffe0ff */
[----:B------:R-:W-:-:S11]  /*2100*/  UMOV UR4, UR6 ;  /* 0x0000000600047c82 */ /* 0x000fd60008000000 */
.L_x_39:
[----:B------:R-:W-:Y:S01]  /*2110*/  ULEA UR17, UR4, UR13, 0x3 ;  /* 0x0000000d04117291 */ /* 0x000fe2000f8e18ff */
[----:B--2---:R-:W-:Y:S01]  /*2120*/  @P3 MOV R2, 0x5000 ;  /* 0x0000500000023802 */ /* 0x004fe20000000f00 */
[----:B--2-4-:R-:W-:Y:S10]  /*2130*/  @P0 BRA `(.L_x_34) ;  /* 0x00000000000c0947 */ /* 0x014ff40003800000 */
[----:B------:R-:W-:-:S04]  /*2140*/  SHF.L.U32 R3, R12, 0x1f, RZ ;  /* 0x0000001f0c037819 */ /* 0x000fc800000006ff */
[----:B------:R-:W2:Y:S02]  /*2150*/  SYNCS.PHASECHK.TRANS64.TRYWAIT P0, [UR17+0xa0], R3 ;  /* 0x0000a003ff0075a7 */ /* 0x000ea40008001111 */
[----:B--2---:R-:W-:Y:S05]  /*2160*/  @!P0 BRA `(.L_x_35) ;  /* 0x0000006000048947 */ /* 0x004fea0003800000 */
.L_x_34:
[----:B------:R2:W-:Y:S01]  /*2170*/  @P3 SYNCS.ARRIVE.TRANS64 RZ, [UR17], R2 ;  /* 0x00000002ffff39a7 */ /* 0x0005e20008000011 */
[----:B------:R-:W-:-:S04]  /*2180*/  ULOP3.LUT UR5, UR21, 0x2, URZ, 0xfc, !UPT ;  /* 0x0000000215057892 */ /* 0x000fc8000f8efcff */
[----:B------:R-:W-:-:S09]  /*2190*/  UISETP.NE.AND UP0, UPT, UR5, 0x2, UPT ;  /* 0x000000020500788c */ /* 0x000fd2000bf05270 */
[----:B------:R-:W-:Y:S05]  /*21a0*/  BRA.U UP0, `(.L_x_36) ;  /* 0x0000000100047547 */ /* 0x000fea000b800000 */
[----:B------:R-:W-:Y:S05]  /*21b0*/  BPT.TRAP 0x1 ;  /* 0x000000040000795c */ /* 0x000fea0000300000 */
.L_x_36:
[----:B------:R-:W-:Y:S04]  /*21c0*/  BSSY.RECONVERGENT B0, `(.L_x_37) ;  /* 0x0000003000007945 */ /* 0x000fe80003800200 */
[----:B------:R-:W-:Y:S05]  /*21d0*/  @!P2 BRA `(.L_x_38) ;  /* 0x000000000004a947 */ /* 0x000fea0003800000 */
[----:B------:R-:W-:Y:S05]  /*21e0*/  BPT.TRAP 0x1 ;  /* 0x000000040000795c */ /* 0x000fea0000300000 */
.L_x_38:
[----:B------:R-:W-:Y:S05]  /*21f0*/  BSYNC.RECONVERGENT B0 ;  /* 0x0000000000007941 */ /* 0x000fea0003800200 */
.L_x_37:
[----:B------:R-:W-:Y:S02]  /*2200*/  UIADD3 UR5, UPT, UPT, UR4, 0x1, URZ ;  /* 0x0000000104057890 */ /* 0x000fe4000fffe0ff */
[----:B------:R-:W-:Y:S02]  /*2210*/  UIADD3 UR14, UP1, UPT, UR26, 0x80, URZ ;  /* 0x000000801a0e7890 */ /* 0x000fe4000ff3e0ff */
[----:B------:R-:W-:Y:S02]  /*2220*/  UISETP.NE.AND UP0, UPT, UR5, 0x14, UPT ;  /* 0x000000140500788c */ /* 0x000fe4000bf05270 */
[----:B------:R-:W-:Y:S02]  /*2230*/  ULEA UR16, UR4, UR30, 0xd ;  /* 0x0000001e04107291 */ /* 0x000fe4000f8e68ff */
[----:B------:R-:W-:Y:S02]  /*2240*/  USEL UR8, URZ, 0x1, UP0 ;  /* 0x00000001ff087887 */ /* 0x000fe40008000000 */
[----:B------:R-:W-:-:S02]  /*2250*/  USEL UR6, UR5, URZ, UP0 ;  /* 0x000000ff05067287 */ /* 0x000fc40008000000 */
[----:B------:R-:W-:Y:S02]  /*2260*/  UIADD3 UR22, UP0, UPT, UR26, 0x180, URZ ;  /* 0x000001801a167890 */ /* 0x000fe4000ff1e0ff */
[----:B------:R-:W-:Y:S01]  /*2270*/  LOP3.LUT R12, R12, UR8, RZ, 0x3c, !PT ;  /* 0x000000080c0c7c12 */ /* 0x000fe2000f8e3cff */
[----:B------:R-:W-:Y:S02]  /*2280*/  ULEA UR8, UR4, UR13, 0xb ;  /* 0x0000000d04087291 */ /* 0x000fe4000f8e58ff */
[----:B------:R-:W-:Y:S01]  /*2290*/  ULEA UR5, UR6, UR13, 0x3 ;  /* 0x0000000d06057291 */ /* 0x000fe2000f8e18ff */
[----:B-1----:R-:W-:Y:S01]  /*22a0*/  SHF.L.U32 R0, R12, 0x1f, RZ ;  /* 0x0000001f0c007819 */ /* 0x002fe200000006ff */
[----:B------:R-:W-:Y:S02]  /*22b0*/  USHF.L.U32 UR18, UR7, 0x6, URZ ;  /* 0x0000000607127899 */ /* 0x000fe400080006ff */
[----:B------:R-:W-:Y:S02]  /*22c0*/  ULOP3.LUT UR17, UR17, 0xfefffff8, URZ, 0xc0, !UPT ;  /* 0xfefffff811117892 */ /* 0x000fe4000f8ec0ff */
[----:B------:R-:W-:-:S02]  /*22d0*/  UIADD3.X UR15, UPT, UPT, URZ, UR27, URZ, UP1, !UPT ;  /* 0x0000001bff0f7290 */ /* 0x000fc40008ffe4ff */
[----:B------:R-:W-:Y:S01]  /*22e0*/  UPRMT UR4, URZ, 0x5410, UR24 ;  /* 0x00005410ff047896 */ /* 0x000fe20008000018 */
[----:B------:R3:W4:Y:S01]  /*22f0*/  SYNCS.PHASECHK.TRANS64.TRYWAIT P0, [UR5+0xa0], R0 ;  /* 0x0000a000ff0075a7 */ /* 0x0007220008001105 */
[----:B------:R-:W-:Y:S02]  /*2300*/  UIADD3 UR8, UPT, UPT, UR8, 0x2c600, URZ ;  /* 0x0002c60008087890 */ /* 0x000fe4000fffe0ff */
[----:B------:R-:W-:Y:S01]  /*2310*/  UIADD3.X UR23, UPT, UPT, URZ, UR27, URZ, UP0, !UPT ;  /* 0x0000001bff177290 */ /* 0x000fe200087fe4ff */
[----:B------:R-:W-:Y:S01]  /*2320*/  UMOV UR32, 0x0 ;  /* 0x0000000000207882 */ /* 0x000fe20000000000 */
[----:B------:R-:W-:Y:S01]  /*2330*/  UMOV UR33, 0x10000000 ;  /* 0x1000000000217882 */ /* 0x000fe20000000000 */
[----:B------:R-:W-:Y:S01]  /*2340*/  UMOV UR19, UR35 ;  /* 0x0000002300137c82 */ /* 0x000fe20008000000 */
[----:B------:R-:W-:Y:S01]  /*2350*/  UMOV UR20, UR36 ;  /* 0x0000002400147c82 */ /* 0x000fe20008000000 */
[----:B------:R-:W-:Y:S01]  /*2360*/  UMOV UR12, UR36 ;  /* 0x00000024000c7c82 */ /* 0x000fe20008000000 */
[----:B------:R-:W-:Y:S01]  /*2370*/  UMOV UR9, UR17 ;  /* 0x0000001100097c82 */ /* 0x000fe20008000000 */
[----:B------:R-:W-:Y:S01]  /*2380*/  UMOV UR10, UR18 ;  /* 0x00000012000a7c82 */ /* 0x000fe20008000000 */
[----:B------:R1:W-:Y:S01]  /*2390*/  UTMALDG.3D.MULTICAST.2CTA [UR16], [UR14], UR4, desc[UR32] ;  /* 0x000020100e0073b4 */ /* 0x0003e20008211804 */
[----:B------:R-:W-:-:S04]  /*23a0*/  UIADD3 UR7, UPT, UPT, UR7, 0x1, URZ ;  /* 0x0000000107077890 */ /* 0x000fc8000fffe0ff */
[----:B------:R-:W-:Y:S01]  /*23b0*/  UISETP.NE.AND UP0, UPT, UR7, UR25, UPT ;  /* 0x000000190700728c */ /* 0x000fe2000bf05270 */
[----:B------:R3:W-:Y:S01]  /*23c0*/  UTMALDG.3D.2CTA [UR8], [UR22], desc[UR32] ;  /* 0x00002008160075b4 */ /* 0x0007e20008211000 */
[----:B-1----:R-:W-:-:S07]  /*23d0*/  UMOV UR4, UR6 ;  /* 0x0000000600047c82 */ /* 0x002fce0008000000 */
[----:B---3--:R-:W-:Y:S05]  /*23e0*/  BRA.U UP0, `(.L_x_39) ;  /* 0xfffffffd00487547 */ /* 0x008fea000b83ffff */
.L_x_33:
[C---:B------:R-:W-:Y:S01]  /*23f0*/  LEA R3, R11.reuse, UR13, 0x3 ;  /* 0x0000000d0b037c11 */ /* 0x040fe2000f8e18ff */
[----:B------:R-:W-:Y:S01]  /*2400*/  NOP ;  /* 0x0000000000007918 */ /* 0x000fe20000000000 */
[----:B-1----:R-:W-:Y:S02]  /*2410*/  SHF.L.U32 R0, R10, 0x1f, RZ ;  /* 0x0000001f0a007819 */ /* 0x002fe400000006ff */
[----:B------:R-:W-:Y:S02]  /*2420*/  LEA R4, R11, UR13, 0x4 ;  /* 0x0000000d0b047c11 */ /* 0x000fe4000f8e20ff */
[----:B--2-4-:R-:W1:Y:S02]  /*2430*/  SYNCS.PHASECHK.TRANS64.TRYWAIT P0, [R3+URZ+0x160], R0 ;  /* 0x00016000030075a7 */ /* 0x014e6400080011ff */
[----:B-1----:R-:W-:Y:S05]  /*2440*/  @!P0 BRA `(.L_x_40) ;  /* 0x0000005c00648947 */ /* 0x002fea0003800000 */
.L_x_133:
[----:B------:R-:W2:Y:S01]  /*2450*/  LDS.128 R4, [R4+0x1f0] ;  /* 0x0001f00004047984 */ /* 0x000ea20000000c00 */
[----:B------:R-:W-:Y:S01]  /*2460*/  UISETP.GE.AND UP0, UPT, UR40, 0x1, UPT ;  /* 0x000000012800788c */ /* 0x000fe2000bf06270 */
[----:B------:R-:W-:Y:S01]  /*2470*/  @!PT LDS RZ, [RZ] ;  /* 0x00000000fffff984 */ /* 0x000fe20000000800 */
[----:B------:R-:W-:Y:S01]  /*2480*/  @!PT LDS RZ, [RZ] ;  /* 0x00000000fffff984 */ /* 0x000fe20000000800 */
[----:B------:R-:W-:Y:S01]  /*2490*/  @!PT LDS RZ, [RZ] ;  /* 0x00000000fffff984 */ /* 0x000fe20000000800 */
[----:B------:R-:W-:Y:S01]  /*24a0*/  @!PT LDS RZ, [RZ] ;  /* 0x00000000fffff984 */ /* 0x000fe20000000800 */
[----:B------:R3:W-:Y:S06]  /*24b0*/  MEMBAR.ALL.CTA ;  /* 0x0000000000007992 */ /* 0x0007ec0000008000 */
[----:B---3--:R-:W3:Y:S01]  /*24c0*/  FENCE.VIEW.ASYNC.S ;  /* 0x00000000000073c6 */ /* 0x008ee20000000000 */
[----:B--2---:R-:W-:-:S13]  /*24d0*/  LOP3.LUT P0, RZ, R6, 0x1, RZ, 0xc0, !PT ;  /* 0x0000000106ff7812 */ /* 0x004fda000780c0ff */
[----:B---3--:R-:W-:Y:S01]  /*24e0*/  VOTEU.ANY UP1, P0 ;  /* 0x0000000000ff7886 */ /* 0x008fe20000020100 */
[----:B------:R-:W-:-:S13]  /*24f0*/  PLOP3.LUT P0, PT, PT, PT, UP1, 0x80, 0x8 ;  /* 0x000000000008781c */ /* 0x000fda0003f0f018 */
[----:B-1----:R-:W-:Y:S02]  /*2500*/  @P0 LOP3.LUT R0, R5, 0xffff, RZ, 0xc0, !PT ;  /* 0x0000ffff05000812 */ /* 0x002fe400078ec0ff */
[----:B------:R-:W-:Y:S02]  /*2510*/  @P0 MOV R2, R4 ;  /* 0x0000000400020202 */ /* 0x000fe40000000f00 */
[----:B------:R-:W-:Y:S01]  /*2520*/  @P0 R2UR UR5, R0 ;  /* 0x00000000000502ca */ /* 0x000fe200000e0000 */
[----:B------:R-:W-:Y:S01]  /*2530*/  VIADD R0, R3, 0x170 ;  /* 0x0000017003007836 */ /* 0x000fe20000000000 */
[----:B------:R-:W-:Y:S02]  /*2540*/  @P0 SHF.R.U32.HI R4, RZ, 0x10, R5 ;  /* 0x00000010ff040819 */ /* 0x000fe40000011605 */
[----:B------:R-:W-:Y:S02]  /*2550*/  @P0 R2UR UR7, R2 ;  /* 0x00000000020702ca */ /* 0x000fe400000e0000 */
[----:B------:R-:W-:-:S02]  /*2560*/  PRMT R0, RZ, 0x654, R0 ;  /* 0x00000654ff007816 */ /* 0x000fc40000000000 */
[----:B------:R-:W-:Y:S02]  /*2570*/  @P0 R2UR UR4, R4 ;  /* 0x00000000040402ca */ /* 0x000fe400000e0000 */
[----:B------:R1:W-:Y:S03]  /*2580*/  SYNCS.ARRIVE.TRANS64.RED.A1T0 RZ, [R0+URZ], RZ ;  /* 0x000000ff00ff79a7 */ /* 0x0003e600081004ff */
[----:B------:R-:W-:-:S04]  /*2590*/  @UP1 UMOV UR31, UR5 ;  /* 0x00000005001f1c82 */ /* 0x000fc80008000000 */
[----:B------:R-:W-:-:S04]  /*25a0*/  @UP1 UMOV UR37, UR7 ;  /* 0x0000000700251c82 */ /* 0x000fc80008000000 */
[----:B------:R-:W-:Y:S01]  /*25b0*/  @UP1 UMOV UR36, UR4 ;  /* 0x0000000400241c82 */ /* 0x000fe20008000000 */
[----:B------:R-:W-:Y:S05]  /*25c0*/  BRA.U !UP0, `(.L_x_41) ;  /* 0x0000000108d47547 */ /* 0x000fea000b800000 */
[----:B------:R-:W2:Y:S01]  /*25d0*/  LDCU.128 UR16, c[0x0][0xb10] ;  /* 0x00016200ff1077ac */ /* 0x000ea20008000c00 */
[----:B------:R-:W3:Y:S01]  /*25e0*/  LDCU UR12, c[0x0][0xb20] ;  /* 0x00016400ff0c77ac */ /* 0x000ee20008000800 */
[----:B------:R-:W4:Y:S01]  /*25f0*/  LDCU UR20, c[0x0][0xb0c] ;  /* 0x00016180ff1477ac */ /* 0x000f220008000800 */
[----:B------:R-:W1:Y:S01]  /*2600*/  LDCU.64 UR8, c[0x0][0xb28] ;  /* 0x00016500ff0877ac */ /* 0x000e620008000a00 */
[----:B------:R-:W-:Y:S02]  /*2610*/  UISETP.NE.AND UP3, UPT, UR40, 0x1, UPT ;  /* 0x000000012800788c */ /* 0x000fe4000bf65270 */
[----:B--2---:R-:W-:Y:S02]  /*2620*/  UIMAD.WIDE.U32 UR10, UR38, UR19, URZ ;  /* 0x00000013260a72a5 */ /* 0x004fe4000f8e00ff */
[----:B------:R-:W-:Y:S02]  /*2630*/  UIMAD.WIDE.U32 UR4, UR39, UR16, URZ ;  /* 0x00000010270472a5 */ /* 0x000fe4000f8e00ff */
[----:B------:R-:W-:-:S02]  /*2640*/  UISETP.NE.AND UP0, UPT, UR18, 0x1, UPT ;  /* 0x000000011200788c */ /* 0x000fc4000bf05270 */
[----:B------:R-:W-:Y:S01]  /*2650*/  UIMAD.WIDE.U32 UR22, UR31, UR19, URZ ;  /* 0x000000131f1672a5 */ /* 0x000fe2000f8e00ff */
[----:B------:R-:W-:Y:S02]  /*2660*/  UMOV UR10, UR11 ;  /* 0x0000000b000a7c82 */ /* 0x000fe40008000000 */
[----:B------:R-:W-:Y:S01]  /*2670*/  UMOV UR4, UR5 ;  /* 0x0000000500047c82 */ /* 0x000fe20008000000 */
[----:B---3--:R-:W-:Y:S02]  /*2680*/  USHF.R.U32.HI UR10, URZ, UR12, UR10 ;  /* 0x0000000cff0a7299 */ /* 0x008fe4000801160a */
[----:B----4-:R-:W-:Y:S02]  /*2690*/  UISETP.NE.AND UP2, UPT, UR20, 0x1, UPT ;  /* 0x000000011400788c */ /* 0x010fe4000bf45270 */
[----:B------:R-:W-:Y:S02]  /*26a0*/  USHF.R.U32.HI UR4, URZ, UR17, UR4 ;  /* 0x00000011ff047299 */ /* 0x000fe40008011604 */
[----:B------:R-:W-:-:S02]  /*26b0*/  USEL UR5, UR38, UR10, !UP0 ;  /* 0x0000000a26057287 */ /* 0x000fc4000c000000 */
[----:B------:R-:W-:Y:S02]  /*26c0*/  USEL UR7, UR39, UR4, !UP2 ;  /* 0x0000000427077287 */ /* 0x000fe4000d000000 */
[----:B-1----:R-:W-:Y:S01]  /*26d0*/  UIMAD.WIDE.U32 UR10, UR5, UR8, URZ ;  /* 0x00000008050a72a5 */ /* 0x002fe2000f8e00ff */
[----:B------:R-:W-:Y:S01]  /*26e0*/  UMOV UR4, UR23 ;  /* 0x0000001700047c82 */ /* 0x000fe20008000000 */
[----:B------:R-:W-:Y:S02]  /*26f0*/  UIMAD.WIDE.U32 UR14, UR37, UR16, URZ ;  /* 0x00000010250e72a5 */ /* 0x000fe4000f8e00ff */
[----:B------:R-:W-:-:S03]  /*2700*/  UIMAD.WIDE.U32 UR22, UR7, UR8, URZ ;  /* 0x00000008071672a5 */ /* 0x000fc6000f8e00ff */
[----:B------:R-:W-:Y:S01]  /*2710*/  UMOV UR10, UR11 ;  /* 0x0000000b000a7c82 */ /* 0x000fe20008000000 */
[----:B------:R-:W-:Y:S02]  /*2720*/  USHF.R.U32.HI UR4, URZ, UR12, UR4 ;  /* 0x0000000cff047299 */ /* 0x000fe40008011604 */
[----:B------:R-:W-:Y:S01]  /*2730*/  @UP3 USHF.R.U32.HI UR5, URZ, UR9, UR10 ;  /* 0x00000009ff053299 */ /* 0x000fe2000801160a */
[----:B------:R-:W-:Y:S01]  /*2740*/  UMOV UR14, UR15 ;  /* 0x0000000f000e7c82 */ /* 0x000fe20008000000 */
[----:B------:R-:W-:Y:S01]  /*2750*/  UMOV UR22, UR23 ;  /* 0x0000001700167c82 */ /* 0x000fe20008000000 */
[----:B------:R-:W-:Y:S02]  /*2760*/  USHF.R.U32.HI UR17, URZ, UR17, UR14 ;  /* 0x00000011ff117299 */ /* 0x000fe4000801160e */
[----:B------:R-:W-:Y:S02]  /*2770*/  USEL UR4, UR31, UR4, !UP0 ;  /* 0x000000041f047287 */ /* 0x000fe4000c000000 */
[----:B------:R-:W-:-:S02]  /*2780*/  @UP3 USHF.R.U32.HI UR7, URZ, UR9, UR22 ;  /* 0x00000009ff073299 */ /* 0x000fc40008011616 */
[----:B------:R-:W-:Y:S02]  /*2790*/  UIMAD UR10, UR40, UR5, URZ ;  /* 0x00000005280a72a4 */ /* 0x000fe4000f8e02ff */
[----:B------:R-:W-:Y:S02]  /*27a0*/  USEL UR5, UR37, UR17, !UP2 ;  /* 0x0000001125057287 */ /* 0x000fe4000d000000 */
[----:B------:R-:W-:Y:S02]  /*27b0*/  UIMAD UR12, UR40, UR7, URZ ;  /* 0x00000007280c72a4 */ /* 0x000fe4000f8e02ff */
[----:B------:R-:W-:Y:S02]  /*27c0*/  UISETP.GE.AND UP0, UPT, UR4, UR10, UPT ;  /* 0x0000000a0400728c */ /* 0x000fe4000bf06270 */
[----:B------:R-:W-:Y:S02]  /*27d0*/  UIMAD.WIDE.U32 UR10, UR4, UR8, URZ ;  /* 0x00000008040a72a5 */ /* 0x000fe4000f8e00ff */
[----:B------:R-:W-:-:S02]  /*27e0*/  UISETP.GE.OR UP0, UPT, UR5, UR12, UP0 ;  /* 0x0000000c0500728c */ /* 0x000fc40008706670 */
[----:B------:R-:W-:Y:S02]  /*27f0*/  UIMAD.WIDE.U32 UR14, UR5, UR8, URZ ;  /* 0x00000008050e72a5 */ /* 0x000fe4000f8e00ff */
[----:B------:R-:W-:Y:S01]  /*2800*/  UIADD3 UR12, UPT, UPT, -UR5, URZ, URZ ;  /* 0x000000ff050c7290 */ /* 0x000fe2000fffe1ff */
[----:B------:R-:W-:Y:S01]  /*2810*/  UMOV UR10, UR11 ;  /* 0x0000000b000a7c82 */ /* 0x000fe20008000000 */
[----:B------:R-:W-:Y:S02]  /*2820*/  UIADD3 UR11, UPT, UPT, -UR4, URZ, URZ ;  /* 0x000000ff040b7290 */ /* 0x000fe4000fffe1ff */
[----:B------:R-:W-:-:S03]  /*2830*/  USHF.R.U32.HI UR10, URZ, UR9, UR10 ;  /* 0x00000009ff0a7299 */ /* 0x000fc6000801160a */
[----:B------:R-:W-:Y:S01]  /*2840*/  @!UP0 UMOV UR8, UR15 ;  /* 0x0000000f00088c82 */ /* 0x000fe20008000000 */
[----:B------:R-:W-:Y:S02]  /*2850*/  UIMAD UR11, UR18, UR11, UR31 ;  /* 0x0000000b120b72a4 */ /* 0x000fe4000f8e021f */
[----:B------:R-:W-:Y:S02]  /*2860*/  USEL UR10, UR4, UR10, !UP3 ;  /* 0x0000000a040a7287 */ /* 0x000fe4000d800000 */
[----:B------:R-:W-:Y:S02]  /*2870*/  @!UP0 USHF.R.U32.HI UR8, URZ, UR9, UR8 ;  /* 0x00000009ff088299 */ /* 0x000fe40008011608 */
[----:B------:R-:W-:Y:S02]  /*2880*/  UIADD3 UR9, UPT, UPT, -UR10, URZ, URZ ;  /* 0x000000ff0a097290 */ /* 0x000fe4000fffe1ff */
[----:B------:R-:W-:Y:S02]  /*2890*/  @!UP0 USEL UR8, UR5, UR8, !UP3 ;  /* 0x0000000805088287 */ /* 0x000fe4000d800000 */
[----:B------:R-:W-:-:S02]  /*28a0*/  UIMAD UR9, UR40, UR9, UR4 ;  /* 0x00000009280972a4 */ /* 0x000fc4000f8e0204 */
[----:B------:R-:W-:Y:S02]  /*28b0*/  @!UP0 UIADD3 UR10, UPT, UPT, UR10, -UR8, URZ ;  /* 0x800000080a0a8290 */ /* 0x000fe4000fffe0ff */
[----:B------:R-:W-:Y:S02]  /*28c0*/  @!UP0 UIMAD UR8, UR9, UR7, UR8 ;  /* 0x00000007090882a4 */ /* 0x000fe4000f8e0208 */
[----:B------:R-:W-:Y:S02]  /*28d0*/  @!UP0 UIMAD UR4, UR40, UR10, UR5 ;  /* 0x0000000a280482a4 */ /* 0x000fe4000f8e0205 */
[----:B------:R-:W-:Y:S02]  /*28e0*/  UIMAD UR7, UR20, UR12, UR37 ;  /* 0x0000000c140772a4 */ /* 0x000fe4000f8e0225 */
[----:B------:R-:W-:Y:S01]  /*28f0*/  UIMAD UR31, UR4, UR18, UR11 ;  /* 0x00000012041f72a4 */ /* 0x000fe2000f8e020b */
[----:B------:R-:W-:Y:S02]  /*2900*/  @!UP0 UMOV UR5, UR8 ;  /* 0x0000000800058c82 */ /* 0x000fe40008000000 */
[----:B------:R-:W-:-:S12]  /*2910*/  UIMAD UR37, UR5, UR20, UR7 ;  /* 0x00000014052572a4 */ /* 0x000fd8000f8e0207 */
.L_x_41:
[----:B------:R-:W2:Y:S02]  /*2920*/  LDCU UR4, c[0x0][0xb30] ;  /* 0x00016600ff0477ac */ /* 0x000ea40008000800 */
[----:B--2---:R-:W-:-:S09]  /*2930*/  UISETP.NE.AND UP0, UPT, UR4, 0x1, UPT ;  /* 0x000000010400788c */ /* 0x004fd2000bf05270 */
[----:B------:R-:W-:Y:S05]  /*2940*/  BRA.U UP0, `(.L_x_42) ;  /* 0x0000000100447547 */ /* 0x000fea000b800000 */
[----:B------:R-:W2:Y:S01]  /*2950*/  LDCU.128 UR16, c[0x0][0xb10] ;  /* 0x00016200ff1077ac */ /* 0x000ea20008000c00 */
[----:B------:R-:W3:Y:S01]  /*2960*/  LDCU UR10, c[0x0][0xb0c] ;  /* 0x00016180ff0a77ac */ /* 0x000ee20008000800 */
[----:B------:R-:W4:Y:S01]  /*2970*/  LDCU UR7, c[0x0][0xb20] ;  /* 0x00016400ff0777ac */ /* 0x000f220008000800 */
[----:B--2---:R-:W-:Y:S02]  /*2980*/  UIMAD.WIDE.U32 UR8, UR37, UR16, URZ ;  /* 0x00000010250872a5 */ /* 0x004fe4000f8e00ff */
[----:B------:R-:W-:Y:S02]  /*2990*/  UIMAD.WIDE.U32 UR4, UR31, UR19, URZ ;  /* 0x000000131f0472a5 */ /* 0x000fe4000f8e00ff */
[----:B---3--:R-:W-:Y:S02]  /*29a0*/  UISETP.NE.AND UP2, UPT, UR10, 0x1, UPT ;  /* 0x000000010a00788c */ /* 0x008fe4000bf45270 */
[----:B------:R-:W-:Y:S01]  /*29b0*/  UISETP.NE.AND UP0, UPT, UR18, 0x1, UPT ;  /* 0x000000011200788c */ /* 0x000fe2000bf05270 */
[----:B------:R-:W-:-:S02]  /*29c0*/  UMOV UR8, UR9 ;  /* 0x0000000900087c82 */ /* 0x000fc40008000000 */
[----:B------:R-:W-:Y:S01]  /*29d0*/  UMOV UR4, UR5 ;  /* 0x0000000500047c82 */ /* 0x000fe20008000000 */
[----:B------:R-:W-:Y:S02]  /*29e0*/  USHF.R.U32.HI UR17, URZ, UR17, UR8 ;  /* 0x00000011ff117299 */ /* 0x000fe40008011608 */
[----:B----4-:R-:W-:Y:S02]  /*29f0*/  USHF.R.U32.HI UR4, URZ, UR7, UR4 ;  /* 0x00000007ff047299 */ /* 0x010fe40008011604 */
[----:B------:R-:W-:Y:S02]  /*2a00*/  USEL UR5, UR37, UR17, !UP2 ;  /* 0x0000001125057287 */ /* 0x000fe4000d000000 */
[----:B------:R-:W-:-:S04]  /*2a10*/  USEL UR4, UR31, UR4, !UP0 ;  /* 0x000000041f047287 */ /* 0x000fc8000c000000 */
[----:B------:R-:W-:Y:S02]  /*2a20*/  UIADD3 UR7, UPT, UPT, UR5, -UR4, URZ ;  /* 0x8000000405077290 */ /* 0x000fe4000fffe0ff */
[----:B------:R-:W-:Y:S02]  /*2a30*/  UIADD3 UR4, UPT, UPT, -UR5, UR4, URZ ;  /* 0x0000000405047290 */ /* 0x000fe4000fffe1ff */
[----:B------:R-:W-:Y:S02]  /*2a40*/  UIMAD UR31, UR7, UR18, UR31 ;  /* 0x00000012071f72a4 */ /* 0x000fe4000f8e021f */
[----:B------:R-:W-:-:S12]  /*2a50*/  UIMAD UR37, UR4, UR10, UR37 ;  /* 0x0000000a042572a4 */ /* 0x000fd8000f8e0225 */
.L_x_42:
[----:B------:R-:W-:Y:S01]  /*2a60*/  VIADD R11, R11, 0x1 ;  /* 0x000000010b0b7836 */ /* 0x000fe20000000000 */
[----:B------:R-:W-:Y:S01]  /*2a70*/  PLOP3.LUT P1, PT, PT, PT, PT, 0x80, 0x8 ;  /* 0x000000000008781c */ /* 0x000fe20003f2f070 */
[----:B------:R-:W-:Y:S02]  /*2a80*/  UIADD3 UR46, UPT, UPT, UR37, UR58, URZ ;  /* 0x0000003a252e7290 */ /* 0x000fe4000fffe0ff */
[----:B------:R-:W-:Y:S01]  /*2a90*/  UIADD3 UR45, UPT, UPT, UR31, UR55, URZ ;  /* 0x000000371f2d7290 */ /* 0x000fe2000fffe0ff */
[----:B------:R-:W-:-:S04]  /*2aa0*/  ISETP.NE.AND P0, PT, R11, 0x2, PT ;  /* 0x000000020b00780c */ /* 0x000fc80003f05270 */
[----:B-1----:R-:W-:Y:S02]  /*2ab0*/  SEL R0, RZ, 0x1, P0 ;  /* 0x00000001ff007807 */ /* 0x002fe40000000000 */
[----:B------:R-:W-:Y:S02]  /*2ac0*/  SEL R11, R11, RZ, P0 ;  /* 0x000000ff0b0b7207 */ /* 0x000fe40000000000 */
[----:B------:R-:W-:Y:S01]  /*2ad0*/  LOP3.LUT R10, R10, R0, RZ, 0x3c, !PT ;  /* 0x000000000a0a7212 */ /* 0x000fe200078e3cff */
[----:B------:R-:W-:Y:S06]  /*2ae0*/  BRA.U UP1, `(.L_x_43) ;  /* 0xfffffff101447547 */ /* 0x000fec000b83ffff */
[----:B------:R-:W-:Y:S01]  /*2af0*/  UIADD3 UR13, UPT, UPT, UR13, 0xa0, URZ ;  /* 0x000000a00d0d7890 */ /* 0x000fe2000fffe0ff */
[----:B------:R-:W-:-:S03]  /*2b00*/  SHF.L.U32 R2, R12, 0x1f, RZ ;  /* 0x0000001f0c027819 */ /* 0x000fc600000006ff */
[----:B------:R-:W-:-:S09]  /*2b10*/  ULEA UR4, UR6, UR13, 0x3 ;  /* 0x0000000d06047291 */ /* 0x000fd2000f8e18ff */
[----:B------:R-:W1:Y:S02]  /*2b20*/  SYNCS.PHASECHK.TRANS64.TRYWAIT P0, [UR4], R2 ;  /* 0x00000002ff0075a7 */ /* 0x000e640008001104 */
[----:B-1----:R-:W-:Y:S05]  /*2b30*/  @!P0 BRA `(.L_x_44) ;  /* 0x0000005400bc8947 */ /* 0x002fea0003800000 */
.L_x_135:
[----:B------:R-:W-:-:S04]  /*2b40*/  UIADD3 UR4, UPT, UPT, UR6, 0x1, URZ ;  /* 0x0000000106047890 */ /* 0x000fc8000fffe0ff */
[----:B------:R-:W-:-:S04]  /*2b50*/  UISETP.NE.AND UP0, UPT, UR4, 0x14, UPT ;  /* 0x000000140400788c */ /* 0x000fc8000bf05270 */
[----:B------:R-:W-:Y:S02]  /*2b60*/  USEL UR6, URZ, 0x1, UP0 ;  /* 0x00000001ff067887 */ /* 0x000fe40008000000 */
[----:B------:R-:W-:-:S04]  /*2b70*/  USEL UR4, UR4, URZ, UP0 ;  /* 0x000000ff04047287 */ /* 0x000fc80008000000 */
[----:B------:R-:W-:Y:S01]  /*2b80*/  ULEA UR5, UR4, UR13, 0x3 ;  /* 0x0000000d04057291 */ /* 0x000fe2000f8e18ff */
[----:B-1----:R-:W-:-:S04]  /*2b90*/  LOP3.LUT R2, R12, UR6, RZ, 0x3c, !PT ;  /* 0x000000060c027c12 */ /* 0x002fc8000f8e3cff */
[----:B------:R-:W-:-:S04]  /*2ba0*/  SHF.L.U32 R3, R2, 0x1f, RZ ;  /* 0x0000001f02037819 */ /* 0x000fc800000006ff */
[----:B------:R-:W1:Y:S02]  /*2bb0*/  SYNCS.PHASECHK.TRANS64.TRYWAIT P0, [UR5], R3 ;  /* 0x00000003ff0075a7 */ /* 0x000e640008001105 */
[----:B-1----:R-:W-:Y:S05]  /*2bc0*/  @!P0 BRA `(.L_x_45) ;  /* 0x0000005400b08947 */ /* 0x002fea0003800000 */
.L_x_137:
[----:B------:R-:W-:-:S04]  /*2bd0*/  UIADD3 UR4, UPT, UPT, UR4, 0x1, URZ ;  /* 0x0000000104047890 */ /* 0x000fc8000fffe0ff */
[----:B------:R-:W-:-:S04]  /*2be0*/  UISETP.NE.AND UP0, UPT, UR4, 0x14, UPT ;  /* 0x000000140400788c */ /* 0x000fc8000bf05270 */
[----:B------:R-:W-:Y:S02]  /*2bf0*/  USEL UR6, URZ, 0x1, UP0 ;  /* 0x00000001ff067887 */ /* 0x000fe40008000000 */
[----:B------:R-:W-:-:S04]  /*2c00*/  USEL UR4, UR4, URZ, UP0 ;  /* 0x000000ff04047287 */ /* 0x000fc80008000000 */
[----:B------:R-:W-:Y:S01]  /*2c10*/  ULEA UR5, UR4, UR13, 0x3 ;  /* 0x0000000d04057291 */ /* 0x000fe2000f8e18ff */
[----:B------:R-:W-:-:S04]  /*2c20*/  LOP3.LUT R2, R2, UR6, RZ, 0x3c, !PT ;  /* 0x0000000602027c12 */ /* 0x000fc8000f8e3cff */
[----:B-1----:R-:W-:-:S04]  /*2c30*/  SHF.L.U32 R3, R2, 0x1f, RZ ;  /* 0x0000001f02037819 */ /* 0x002fc800000006ff */
[----:B------:R-:W1:Y:S02]  /*2c40*/  SYNCS.PHASECHK.TRANS64.TRYWAIT P0, [UR5], R3 ;  /* 0x00000003ff0075a7 */ /* 0x000e640008001105 */
[----:B-1----:R-:W-:Y:S05]  /*2c50*/  @!P0 BRA `(.L_x_46) ;  /* 0x0000005400a48947 */ /* 0x002fea0003800000 */
.L_x_139:
        /* <DEDUP_REMOVED lines=9> */
.L_x_141:
        /* <DEDUP_REMOVED lines=9> */
.L_x_143:
        /* <DEDUP_REMOVED lines=9> */
.L_x_145:
        /* <DEDUP_REMOVED lines=9> */
.L_x_147:
        /* <DEDUP_REMOVED lines=9> */
.L_x_149:
        /* <DEDUP_REMOVED lines=9> */
.L_x_151:
        /* <DEDUP_REMOVED lines=9> */
.L_x_153:
        /* <DEDUP_REMOVED lines=9> */
.L_x_155:
        /* <DEDUP_REMOVED lines=9> */
.L_x_157:
        /* <DEDUP_REMOVED lines=9> */
.L_x_159:
        /* <DEDUP_REMOVED lines=9> */
.L_x_161:
        /* <DEDUP_REMOVED lines=9> */
.L_x_163:
        /* <DEDUP_REMOVED lines=9> */
.L_x_165:
        /* <DEDUP_REMOVED lines=9> */
.L_x_167:
        /* <DEDUP_REMOVED lines=9> */
.L_x_169:
        /* <DEDUP_REMOVED lines=9> */
.L_x_171:
[----:B------:R-:W-:-:S04]  /*3560*/  UIADD3 UR4, UPT, UPT, UR4, 0x1, URZ ;  /* 0x0000000104047890 */ /* 0x000fc8000fffe0ff */
[----:B------:R-:W-:-:S04]  /*3570*/  UISETP.NE.AND UP0, UPT, UR4, 0x14, UPT ;  /* 0x000000140400788c */ /* 0x000fc8000bf05270 */
[----:B------:R-:W-:Y:S02]  /*3580*/  USEL UR5, URZ, 0x1, UP0 ;  /* 0x00000001ff057887 */ /* 0x000fe40008000000 */
[----:B------:R-:W-:-:S04]  /*3590*/  USEL UR4, UR4, URZ, UP0 ;  /* 0x000000ff04047287 */ /* 0x000fc80008000000 */
[----:B------:R-:W-:Y:S01]  /*35a0*/  ULEA UR4, UR4, UR13, 0x3 ;  /* 0x0000000d04047291 */ /* 0x000fe2000f8e18ff */
[----:B------:R-:W-:-:S04]  /*35b0*/  LOP3.LUT R2, R2, UR5, RZ, 0x3c, !PT ;  /* 0x0000000502027c12 */ /* 0x000fc8000f8e3cff */
[----:B------:R-:W-:Y:S01]  /*35c0*/  SHF.L.U32 R2, R2, 0x1f, RZ ;  /* 0x0000001f02027819 */ /* 0x000fe200000006ff */
[----:B-1----:R-:W-:-:S07]  /*35d0*/  IMAD.U32 R0, RZ, RZ, UR4 ;  /* 0x00000004ff007e24 */ /* 0x002fce000f8e00ff */
.L_x_63:
[----:B-1----:R1:W2:Y:S02]  /*35e0*/  SYNCS.PHASECHK.TRANS64.TRYWAIT P0, [R0+URZ], R2 ;  /* 0x00000002000075a7 */ /* 0x0022a400080011ff */
[----:B--2---:R-:W-:Y:S05]  /*35f0*/  @!P0 NANOSLEEP.SYNCS 0x989680 ;  /* 0x009896800000895d */ /* 0x004fea0003900000 */
[----:B------:R-:W2:Y:S02]  /*3600*/  @!P0 SYNCS.PHASECHK.TRANS64 P0, [R0+URZ], R2 ;  /* 0x00000002000085a7 */ /* 0x000ea400080010ff */
[----:B--2---:R-:W-:Y:S05]  /*3610*/  @P0 EXIT ;  /* 0x000000000000094d */ /* 0x004fea0003800000 */
[----:B------:R-:W-:Y:S05]  /*3620*/  BRA `(.L_x_63) ;  /* 0xfffffffc00ec7947 */ /* 0x000fea000383ffff */
.L_x_23:
[----:B------:R-:W1:Y:S02]  /*3630*/  S2UR UR4, SR_CgaCtaId ;  /* 0x00000000000479c3 */ /* 0x000e640000008800 */
[----:B-1----:R-:W-:-:S04]  /*3640*/  UISETP.NE.AND UP0, UPT, UR4, URZ, UPT ;  /* 0x000000ff0400728c */ /* 0x002fc8000bf05270 */
[----:B------:R-:W-:-:S09]  /*3650*/  UISETP.NE.OR UP0, UPT, UR13, 0x1, UP0 ;  /* 0x000000010d00788c */ /* 0x000fd20008705670 */
[----:B------:R-:W-:Y:S05]  /*3660*/  BRA.U UP0, `(.L_x_64) ;  /* 0x00000005004c7547 */ /* 0x000fea000b800000 */
[----:B------:R-:W1:Y:S01]  /*3670*/  S2UR UR5, SR_CgaCtaId ;  /* 0x00000000000579c3 */ /* 0x000e620000008800 */
[----:B------:R-:W-:Y:S01]  /*3680*/  UMOV UR4, 0x400 ;  /* 0x0000040000047882 */ /* 0x000fe20000000000 */
[----:B------:R-:W-:Y:S01]  /*3690*/  ISETP.GE.U32.AND P2, PT, R0, 0x4, PT ;  /* 0x000000040000780c */ /* 0x000fe20003f46070 */
[----:B------:R-:W-:Y:S01]  /*36a0*/  IMAD.MOV.U32 R12, RZ, RZ, 0x1 ;  /* 0x00000001ff0c7424 */ /* 0x000fe200078e00ff */
[----:B------:R-:W-:Y:S02]  /*36b0*/  CS2R R10, SRZ ;  /* 0x00000000000a7805 */ /* 0x000fe4000001ff00 */
[----:B------:R-:W-:Y:S01]  /*36c0*/  CS2R R8, SRZ ;  /* 0x0000000000087805 */ /* 0x000fe2000001ff00 */
[----:B-1----:R-:W-:-:S03]  /*36d0*/  ULEA UR6, UR5, UR4, 0x18 ;  /* 0x0000000405067291 */ /* 0x002fc6000f8ec0ff */
[----:B------:R-:W-:-:S09]  /*36e0*/  UMOV UR5, URZ ;  /* 0x000000ff00057c82 */ /* 0x000fd20008000000 */
.L_x_68:
[----:B------:R-:W-:Y:S02]  /*36f0*/  LEA R2, R8, UR6, 0x3 ;  /* 0x0000000608027c11 */ /* 0x000fe4000f8e18ff */
[----:B------:R-:W-:-:S03]  /*3700*/  SHF.L.U32 R4, R9, 0x1f, RZ ;  /* 0x0000001f09047819 */ /* 0x000fc600000006ff */
[----:B------:R-:W-:Y:S01]  /*3710*/  VIADD R5, R2, 0x1d0 ;  /* 0x000001d002057836 */ /* 0x000fe20000000000 */
[----:B------:R-:W1:Y:S02]  /*3720*/  SYNCS.PHASECHK.TRANS64.TRYWAIT P0, [R2+URZ+0x1c0], R4 ;  /* 0x0001c004020075a7 */ /* 0x000e6400080011ff */
[----:B-1----:R-:W-:Y:S05]  /*3730*/  @!P0 BRA `(.L_x_65) ;  /* 0x0000005000848947 */ /* 0x002fea0003800000 */
.L_x_172:
[----:B------:R-:W-:Y:S01]  /*3740*/  ULEA UR4, UR5, UR6, 0x3 ;  /* 0x0000000605047291 */ /* 0x000fe2000f8e18ff */
[----:B-1----:R-:W-:Y:S01]  /*3750*/  PRMT R2, RZ, 0x654, R5 ;  /* 0x00000654ff027816 */ /* 0x002fe20000000005 */
[----:B------:R-:W-:Y:S01]  /*3760*/  @!P2 IMAD.MOV.U32 R4, RZ, RZ, 0x10 ;  /* 0x00000010ff04a424 */ /* 0x000fe200078e00ff */
[----:B------:R-:W-:Y:S01]  /*3770*/  SHF.L.U32 R5, R12, 0x1f, RZ ;  /* 0x0000001f0c057819 */ /* 0x000fe200000006ff */
[----:B------:R-:W-:Y:S01]  /*3780*/  UIADD3 UR7, UPT, UPT, UR4, 0x160, URZ ;  /* 0x0000016004077890 */ /* 0x000fe2000fffe0ff */
[----:B------:R1:W-:Y:S05]  /*3790*/  SYNCS.ARRIVE.TRANS64.RED.A1T0 RZ, [R2+URZ], RZ ;  /* 0x000000ff02ff79a7 */ /* 0x0003ea00081004ff */
[----:B------:R-:W-:Y:S01]  /*37a0*/  IMAD.U32 R6, RZ, RZ, UR7 ;  /* 0x00000007ff067e24 */ /* 0x000fe2000f8e00ff */
[----:B------:R-:W2:Y:S04]  /*37b0*/  SYNCS.PHASECHK.TRANS64.TRYWAIT P0, [UR4+0x170], R5 ;  /* 0x00017005ff0075a7 */ /* 0x000ea80008001104 */
[----:B------:R-:W-:Y:S01]  /*37c0*/  PRMT R6, R0, 0x654, R6 ;  /* 0x0000065400067816 */ /* 0x000fe20000000006 */
[----:B-12---:R-:W-:Y:S06]  /*37d0*/  @!P0 BRA `(.L_x_66) ;  /* 0x0000005000708947 */ /* 0x006fec0003800000 */
.L_x_174:
[----:B------:R-:W-:Y:S01]  /*37e0*/  ULEA UR8, UR5, UR6, 0x4 ;  /* 0x0000000605087291 */ /* 0x000fe2000f8e20ff */
[----:B------:R-:W-:Y:S01]  /*37f0*/  SEL R3, R6, R3, !P2 ;  /* 0x0000000306037207 */ /* 0x000fe20005000000 */
[----:B------:R-:W-:Y:S01]  /*3800*/  UIADD3 UR9, UPT, UPT, UR4, 0x160, URZ ;  /* 0x0000016004097890 */ /* 0x000fe2000fffe0ff */
[----:B-1----:R-:W-:Y:S01]  /*3810*/  LEA R2, R11, UR6, 0x3 ;  /* 0x000000060b027c11 */ /* 0x002fe2000f8e18ff */
[----:B------:R-:W-:Y:S01]  /*3820*/  UIADD3 UR8, UPT, UPT, UR8, 0x1f0, URZ ;  /* 0x000001f008087890 */ /* 0x000fe2000fffe0ff */
[----:B------:R1:W-:Y:S01]  /*3830*/  @!P2 SYNCS.ARRIVE.TRANS64.RED RZ, [R3+URZ], R4 ;  /* 0x0000000403ffa9a7 */ /* 0x0003e200080004ff */
[----:B------:R-:W-:Y:S01]  /*3840*/  UIADD3 UR4, UPT, UPT, UR5, 0x1, URZ ;  /* 0x0000000105047890 */ /* 0x000fe2000fffe0ff */
[----:B------:R-:W-:-:S03]  /*3850*/  VIADD R8, R8, 0x1 ;  /* 0x0000000108087836 */ /* 0x000fc60000000000 */
[----:B------:R-:W-:Y:S02]  /*3860*/  UISETP.NE.AND UP0, UPT, UR4, 0x2, UPT ;  /* 0x000000020400788c */ /* 0x000fe4000bf05270 */
[----:B------:R-:W-:Y:S01]  /*3870*/  ISETP.NE.AND P0, PT, R8, 0x2, PT ;  /* 0x000000020800780c */ /* 0x000fe20003f05270 */
[----:B------:R-:W-:Y:S06]  /*3880*/  UGETNEXTWORKID.BROADCAST [UR8], [UR9] ;  /* 0x00000000080073ca */ /* 0x000fec0008000100 */
[----:B------:R-:W-:Y:S02]  /*3890*/  USEL UR7, URZ, 0x1, UP0 ;  /* 0x00000001ff077887 */ /* 0x000fe40008000000 */
[----:B------:R-:W-:-:S04]  /*38a0*/  USEL UR5, UR4, URZ, UP0 ;  /* 0x000000ff04057287 */ /* 0x000fc80008000000 */
[----:B------:R-:W-:Y:S02]  /*38b0*/  LOP3.LUT R12, R12, UR7, RZ, 0x3c, !PT ;  /* 0x000000070c0c7c12 */ /* 0x000fe4000f8e3cff */
[----:B-1----:R-:W-:-:S04]  /*38c0*/  SHF.L.U32 R4, R10, 0x1f, RZ ;  /* 0x0000001f0a047819 */ /* 0x002fc800000006ff */
[----:B------:R-:W1:Y:S02]  /*38d0*/  SYNCS.PHASECHK.TRANS64.TRYWAIT P1, [R2+URZ+0x160], R4 ;  /* 0x00016004020075a7 */ /* 0x000e6400080211ff */
[----:B-1----:R-:W-:Y:S05]  /*38e0*/  @!P1 BRA `(.L_x_67) ;  /* 0x0000005000449947 */ /* 0x002fea0003800000 */
.L_x_175:
[C---:B-1----:R-:W-:Y:S01]  /*38f0*/  LEA R4, R11.reuse, UR6, 0x4 ;  /* 0x000000060b047c11 */ /* 0x042fe2000f8e20ff */
[----:B------:R-:W-:Y:S01]  /*3900*/  VIADD R2, R2, 0x170 ;  /* 0x0000017002027836 */ /* 0x000fe20000000000 */
[----:B------:R-:W-:Y:S01]  /*3910*/  SEL R8, R8, RZ, P0 ;  /* 0x000000ff08087207 */ /* 0x000fe20000000000 */
[----:B------:R-:W-:-:S03]  /*3920*/  VIADD R11, R11, 0x1 ;  /* 0x000000010b0b7836 */ /* 0x000fc60000000000 */
[----:B------:R-:W1:Y:S01]  /*3930*/  LDS.128 R4, [R4+0x1f0] ;  /* 0x0001f00004047984 */ /* 0x000e620000000c00 */
[----:B------:R-:W-:Y:S02]  /*3940*/  PRMT R2, RZ, 0x654, R2 ;  /* 0x00000654ff027816 */ /* 0x000fe40000000002 */
[C---:B------:R-:W-:Y:S01]  /*3950*/  ISETP.NE.AND P1, PT, R11.reuse, 0x2, PT ;  /* 0x000000020b00780c */ /* 0x040fe20003f25270 */
[----:B------:R-:W-:Y:S01]  /*3960*/  @!PT LDS RZ, [RZ] ;  /* 0x00000000fffff984 */ /* 0x000fe20000000800 */
[----:B------:R-:W-:Y:S01]  /*3970*/  @!PT LDS RZ, [RZ] ;  /* 0x00000000fffff984 */ /* 0x000fe20000000800 */
[----:B------:R-:W-:Y:S01]  /*3980*/  @!PT LDS RZ, [RZ] ;  /* 0x00000000fffff984 */ /* 0x000fe20000000800 */
[----:B------:R-:W-:Y:S01]  /*3990*/  @!PT LDS RZ, [RZ] ;  /* 0x00000000fffff984 */ /* 0x000fe20000000800 */
[----:B------:R2:W-:Y:S06]  /*39a0*/  MEMBAR.ALL.CTA ;  /* 0x0000000000007992 */ /* 0x0005ec0000008000 */
[----:B--2---:R-:W2:Y:S01]  /*39b0*/  FENCE.VIEW.ASYNC.S ;  /* 0x00000000000073c6 */ /* 0x004ea20000000000 */
[----:B------:R-:W-:Y:S01]  /*39c0*/  SEL R11, R11, RZ, P1 ;  /* 0x000000ff0b0b7207 */ /* 0x000fe20000800000 */
[----:B--2---:R2:W-:Y:S01]  /*39d0*/  SYNCS.ARRIVE.TRANS64.RED.A1T0 RZ, [R2+URZ], RZ ;  /* 0x000000ff02ff79a7 */ /* 0x0045e200081004ff */
[----:B-1----:R-:W-:-:S02]  /*39e0*/  LOP3.LUT P3, RZ, R6, 0x1, RZ, 0xc0, !PT ;  /* 0x0000000106ff7812 */ /* 0x002fc4000786c0ff */
[----:B------:R-:W-:-:S04]  /*39f0*/  SEL R4, RZ, 0x1, P1 ;  /* 0x00000001ff047807 */ /* 0x000fc80000800000 */
[----:B------:R-:W-:Y:S02]  /*3a00*/  LOP3.LUT R10, R10, R4, RZ, 0x3c, !PT ;  /* 0x000000040a0a7212 */ /* 0x000fe400078e3cff */
[----:B--2---:R-:W-:-:S04]  /*3a10*/  SEL R2, RZ, 0x1, P0 ;  /* 0x00000001ff027807 */ /* 0x004fc80000000000 */
[----:B------:R-:W-:Y:S01]  /*3a20*/  LOP3.LUT R9, R9, R2, RZ, 0x3c, !PT ;  /* 0x0000000209097212 */ /* 0x000fe200078e3cff */
[----:B------:R-:W-:Y:S06]  /*3a30*/  @P3 BRA `(.L_x_68) ;  /* 0xfffffffc002c3947 */ /* 0x000fec000383ffff */
[----:B------:R-:W-:Y:S01]  /*3a40*/  ULEA UR4, UR5, UR6, 0x3 ;  /* 0x0000000605047291 */ /* 0x000fe2000f8e18ff */
[----:B------:R-:W-:-:S08]  /*3a50*/  SHF.L.U32 R2, R12, 0x1f, RZ ;  /* 0x0000001f0c027819 */ /* 0x000fd000000006ff */
[----:B------:R-:W1:Y:S02]  /*3a60*/  SYNCS.PHASECHK.TRANS64 P0, [UR4+0x170], R2 ;  /* 0x00017002ff0075a7 */ /* 0x000e640008001004 */
[----:B-1----:R-:W-:Y:S05]  /*3a70*/  @P0 BRA `(.L_x_69) ;  /* 0x0000000000080947 */ /* 0x002fea0003800000 */
[----:B------:R-:W1:Y:S02]  /*3a80*/  SYNCS.PHASECHK.TRANS64.TRYWAIT P0, [UR4+0x170], R2 ;  /* 0x00017002ff0075a7 */ /* 0x000e640008001104 */
[----:B-1----:R-:W-:Y:S05]  /*3a90*/  @!P0 BRA `(.L_x_70) ;  /* 0x0000004c00ec8947 */ /* 0x002fea0003800000 */
.L_x_69:
[----:B------:R-:W-:-:S04]  /*3aa0*/  UIADD3 UR7, UPT, UPT, UR5, 0x1, URZ ;  /* 0x0000000105077890 */ /* 0x000fc8000fffe0ff */
[----:B------:R-:W-:-:S04]  /*3ab0*/  UISETP.NE.AND UP0, UPT, UR7, 0x2, UPT ;  /* 0x000000020700788c */ /* 0x000fc8000bf05270 */
[----:B------:R-:W-:Y:S02]  /*3ac0*/  USEL UR8, URZ, 0x1, UP0 ;  /* 0x00000001ff087887 */ /* 0x000fe40008000000 */
[----:B------:R-:W-:-:S04]  /*3ad0*/  USEL UR7, UR7, URZ, UP0 ;  /* 0x000000ff07077287 */ /* 0x000fc80008000000 */
[----:B------:R-:W-:Y:S01]  /*3ae0*/  ULEA UR7, UR7, UR6, 0x3 ;  /* 0x0000000607077291 */ /* 0x000fe2000f8e18ff */
[----:B-1----:R-:W-:-:S04]  /*3af0*/  LOP3.LUT R2, R12, UR8, RZ, 0x3c, !PT ;  /* 0x000000080c027c12 */ /* 0x002fc8000f8e3cff */
[----:B------:R-:W-:-:S04]  /*3b00*/  SHF.L.U32 R0, R2, 0x1f, RZ ;  /* 0x0000001f02007819 */ /* 0x000fc800000006ff */
[----:B------:R-:W1:Y:S02]  /*3b10*/  SYNCS.PHASECHK.TRANS64 P0, [UR7+0x170], R0 ;  /* 0x00017000ff0075a7 */ /* 0x000e640008001007 */
[----:B-1----:R-:W-:Y:S05]  /*3b20*/  @P0 EXIT ;  /* 0x000000000000094d */ /* 0x002fea0003800000 */
[----:B------:R-:W-:Y:S02]  /*3b30*/  SHF.L.U32 R2, R2, 0x1f, RZ ;  /* 0x0000001f02027819 */ /* 0x000fe400000006ff */
[----:B------:R-:W-:-:S07]  /*3b40*/  MOV R0, UR7 ;  /* 0x0000000700007c02 */ /* 0x000fce0008000f00 */
.L_x_71:
[----:B-1----:R1:W2:Y:S02]  /*3b50*/  SYNCS.PHASECHK.TRANS64.TRYWAIT P0, [R0+URZ+0x170], R2 ;  /* 0x00017002000075a7 */ /* 0x0022a400080011ff */
[----:B--2---:R-:W-:Y:S05]  /*3b60*/  @!P0 NANOSLEEP.SYNCS 0x989680 ;  /* 0x009896800000895d */ /* 0x004fea0003900000 */
[----:B------:R-:W2:Y:S02]  /*3b70*/  @!P0 SYNCS.PHASECHK.TRANS64 P0, [R0+URZ+0x170], R2 ;  /* 0x00017002000085a7 */ /* 0x000ea400080010ff */
[----:B--2---:R-:W-:Y:S05]  /*3b80*/  @P0 EXIT ;  /* 0x000000000000094d */ /* 0x004fea0003800000 */
[----:B------:R-:W-:Y:S05]  /*3b90*/  BRA `(.L_x_71) ;  /* 0xfffffffc00ec7947 */ /* 0x000fea000383ffff */
.L_x_64:
[----:B------:R-:W-:Y:S05]  /*3ba0*/  BRA.U UP4, `(.L_x_72) ;  /* 0x0000001104a47547 */ /* 0x000fea000b800000 */
[----:B------:R-:W1:Y:S01]  /*3bb0*/  S2UR UR7, SR_CgaCtaId ;  /* 0x00000000000779c3 */ /* 0x000e620000008800 */
[----:B------:R-:W-:Y:S01]  /*3bc0*/  UMOV UR4, 0x40 ;  /* 0x0000004000047882 */ /* 0x000fe20000000000 */
[----:B------:R-:W-:Y:S01]  /*3bd0*/  NOP ;  /* 0x0000000000007918 */ /* 0x000fe20000000000 */
[----:B------:R-:W-:Y:S01]  /*3be0*/  UMOV UR6, 0x400 ;  /* 0x0000040000067882 */ /* 0x000fe20000000000 */
[----:B-1----:R-:W-:Y:S02]  /*3bf0*/  ULEA UR5, UR7, UR4, 0x18 ;  /* 0x0000000407057291 */ /* 0x002fe4000f8ec0ff */
[----:B------:R-:W-:-:S07]  /*3c00*/  ULEA UR6, UR7, UR6, 0x18 ;  /* 0x0000000607067291 */ /* 0x000fce000f8ec0ff */
[----:B------:R-:W1:Y:S02]  /*3c10*/  LDS.U8 R0, [UR5+0x1c] ;  /* 0x00001c05ff007984 */ /* 0x000e640008000000 */
[----:B-1----:R-:W-:-:S13]  /*3c20*/  ISETP.NE.AND P0, PT, R0, RZ, PT ;  /* 0x000000ff0000720c */ /* 0x002fda0003f05270 */
[----:B------:R-:W-:Y:S05]  /*3c30*/  @P0 BRA `(.L_x_73) ;  /* 0x0000000400080947 */ /* 0x000fea0003800000 */
[----:B------:R-:W-:Y:S02]  /*3c40*/  UISETP.NE.U32.AND UP1, UPT, UR33, 0x1, UPT ;  /* 0x000000012100788c */ /* 0x000fe4000bf25070 */
[----:B------:R-:W-:-:S07]  /*3c50*/  UIADD3 UR7, UPT, UPT, UR5, 0x8, URZ ;  /* 0x0000000805077890 */ /* 0x000fce000fffe0ff */
[----:B------:R-:W-:Y:S05]  /*3c60*/  BRA.U !UP1, `(.L_x_74) ;  /* 0x00000001099c7547 */ /* 0x000fea000b800000 */
[----:B------:R-:W-:Y:S01]  /*3c70*/  ELECT P0, URZ, PT ;  /* 0x0000000000ff782f */ /* 0x000fe20003800000 */
[----:B------:R-:W-:-:S12]  /*3c80*/  BSSY B0, `(.L_x_74) ;  /* 0x0000025000007945 */ /* 0x000fd80003800000 */
[----:B------:R-:W-:Y:S05]  /*3c90*/  @!P0 BRA `(.L_x_75) ;  /* 0x00000000008c8947 */ /* 0x000fea0003800000 */
[----:B------:R-:W-:-:S05]  /*3ca0*/  UMOV UR4, 0x10 ;  /* 0x0000001000047882 */ /* 0x000fca0000000000 */
[----:B------:R-:W-:Y:S04]  /*3cb0*/  DEPBAR.LE SB1, 0x36 ;  /* 0x00009d800000791a */ /* 0x000fe80000000000 */
[----:B------:R-:W1:Y:S02]  /*3cc0*/  UTCATOMSWS.2CTA.FIND_AND_SET.ALIGN UP0, UR4, UR4 ;  /* 0x00000004000475e3 */ /* 0x000e640008200800 */
[----:B-1----:R-:W-:Y:S01]  /*3cd0*/  MOV R10, UR4 ;  /* 0x00000004000a7c02 */ /* 0x002fe20008000f00 */
[----:B------:R-:W-:Y:S06]  /*3ce0*/  BRA.U UP0, `(.L_x_76) ;  /* 0x0000000100187547 */ /* 0x000fec000b800000 */
.L_x_77:
[----:B------:R-:W-:Y:S05]  /*3cf0*/  NANOSLEEP 0x64 ;  /* 0x000000640000795d */ /* 0x000fea0003800000 */
[----:B------:R-:W-:-:S05]  /*3d00*/  UMOV UR4, 0x10 ;  /* 0x0000001000047882 */ /* 0x000fca0000000000 */
[----:B------:R-:W-:Y:S04]  /*3d10*/  DEPBAR.LE SB1, 0x36 ;  /* 0x00009d800000791a */ /* 0x000fe80000000000 */
[----:B------:R-:W1:Y:S02]  /*3d20*/  UTCATOMSWS.2CTA.FIND_AND_SET.ALIGN UP0, UR4, UR4 ;  /* 0x00000004000475e3 */ /* 0x000e640008200800 */
[----:B-1----:R-:W-:Y:S01]  /*3d30*/  MOV R10, UR4 ;  /* 0x00000004000a7c02 */ /* 0x002fe20008000f00 */
[----:B------:R-:W-:Y:S05]  /*3d40*/  BRA.U !UP0, `(.L_x_77) ;  /* 0xfffffffd08e87547 */ /* 0x000fea000b83ffff */
.L_x_76:
[----:B------:R-:W1:Y:S01]  /*3d50*/  LDS R6, [UR5+0x10] ;  /* 0x00001005ff067984 */ /* 0x000e620008000800 */
[----:B------:R-:W-:Y:S01]  /*3d60*/  IMAD.U32 R0, RZ, RZ, UR6 ;  /* 0x00000006ff007e24 */ /* 0x000fe2000f8e00ff */
[----:B------:R-:W-:-:S03]  /*3d70*/  MOV R4, UR35 ;  /* 0x0000002300047c02 */ /* 0x000fc60008000f00 */
[----:B------:R-:W-:Y:S01]  /*3d80*/  VIADD R0, R0, 0x210 ;  /* 0x0000021000007836 */ /* 0x000fe20000000000 */
[----:B-1----:R-:W-:-:S04]  /*3d90*/  SHF.L.U32 R6, R6, 0x1f, RZ ;  /* 0x0000001f06067819 */ /* 0x002fc800000006ff */
[----:B------:R-:W1:Y:S02]  /*3da0*/  SYNCS.PHASECHK.TRANS64.TRYWAIT P0, [UR5+0x8], R6 ;  /* 0x00000806ff0075a7 */ /* 0x000e640008001105 */
[----:B-1----:R-:W-:Y:S05]  /*3db0*/  @P0 BRA `(.L_x_78) ;  /* 0x0000000000080947 */ /* 0x002fea0003800000 */
[----:B------:R-:W1:Y:S02]  /*3dc0*/  SYNCS.PHASECHK.TRANS64.TRYWAIT P0, [UR5+0x8], R6 ;  /* 0x00000806ff0075a7 */ /* 0x000e640008001105 */
[----:B-1----:R-:W-:Y:S05]  /*3dd0*/  @!P0 BRA `(.L_x_79) ;  /* 0x0000004c00348947 */ /* 0x002fea0003800000 */
.L_x_78:
[----:B------:R-:W-:Y:S01]  /*3de0*/  PRMT R4, R4, 0x654, R0 ;  /* 0x0000065404047816 */ /* 0x000fe20000000000 */
[----:B------:R-:W-:Y:S01]  /*3df0*/  HFMA2 R0, -RZ, RZ, 0, 5.9604644775390625e-08 ;  /* 0x00000001ff007431 */ /* 0x000fe200000001ff */
[----:B------:R-:W-:Y:S01]  /*3e00*/  UPRMT UR4, UR35, 0x654, UR7 ;  /* 0x0000065423047896 */ /* 0x000fe20008000007 */
[----:B------:R-:W-:Y:S02]  /*3e10*/  IMAD.MOV.U32 R8, RZ, RZ, 0xffff ;  /* 0x0000ffffff087424 */ /* 0x000fe400078e00ff */
[----:B-1----:R-:W-:Y:S02]  /*3e20*/  IMAD.MOV.U32 R6, RZ, RZ, 0x4 ;  /* 0x00000004ff067424 */ /* 0x002fe400078e00ff */
[----:B------:R-:W-:Y:S01]  /*3e30*/  IMAD.SHL.U32 R9, R10, 0x20, RZ ;  /* 0x000000200a097824 */ /* 0x000fe200078e00ff */
[----:B------:R-:W-:Y:S02]  /*3e40*/  MOV R5, UR4 ;  /* 0x0000000400057c02 */ /* 0x000fe40008000f00 */
[-C--:B------:R-:W-:Y:S01]  /*3e50*/  SHF.L.U32 R8, R8, R10.reuse, RZ ;  /* 0x0000000a08087219 */ /* 0x080fe200000006ff */
[----:B------:R1:W-:Y:S01]  /*3e60*/  SYNCS.ARRIVE.TRANS64.RED RZ, [UR4], R6 ;  /* 0x00000006ffff79a7 */ /* 0x0003e20008000404 */
[----:B------:R-:W-:Y:S01]  /*3e70*/  SHF.L.U32 R7, R0, R10, RZ ;  /* 0x0000000a00077219 */ /* 0x000fe200000006ff */
[----:B------:R1:W-:Y:S04]  /*3e80*/  STS [UR6+0x210], R9 ;  /* 0x00021009ff007988 */ /* 0x0003e80008000806 */
[----:B------:R1:W-:Y:S04]  /*3e90*/  STAS [R4.64], R10 ;  /* 0x0000000a04007dbd */ /* 0x0003e8000c0008ff */
[----:B------:R1:W-:Y:S04]  /*3ea0*/  ATOMS.OR RZ, [UR5+0x14], R8 ;  /* 0x00001408ffff798c */ /* 0x0003e8000b000005 */
[----:B------:R1:W-:Y:S04]  /*3eb0*/  ATOMS.OR RZ, [UR5+0x18], R7 ;  /* 0x00001807ffff798c */ /* 0x0003e8000b000005 */
[----:B------:R1:W-:Y:S02]  /*3ec0*/  ATOMS.XOR RZ, [UR5+0x10], R0 ;  /* 0x00001000ffff798c */ /* 0x0003e4000b800005 */
.L_x_75:
[----:B------:R-:W-:Y:S05]  /*3ed0*/  BSYNC B0 ;  /* 0x0000000000007941 */ /* 0x000fea0003800000 */
.L_x_74:
[----:B------:R-:W-:Y:S05]  /*3ee0*/  BRA.U UP1, `(.L_x_80) ;  /* 0x00000001016c7547 */ /* 0x000fea000b800000 */
[----:B------:R-:W-:-:S03]  /*3ef0*/  UMOV UR4, 0xffffffff ;  /* 0xffffffff00047882 */ /* 0x000fc60000000000 */
[----:B------:R-:W-:Y:S05]  /*3f00*/  BRA.DIV UR4, `(.L_x_81) ;  /* 0x0000004e04007947 */ /* 0x000fea000b800000 */
[----:B------:R-:W-:-:S13]  /*3f10*/  ELECT P0, URZ, PT ;  /* 0x0000000000ff782f */ /* 0x000fda0003800000 */
.L_x_179:
[----:B------:R-:W-:Y:S05]  /*3f20*/  @!P0 BRA `(.L_x_80) ;  /* 0x00000000005c8947 */ /* 0x000fea0003800000 */
[----:B-1----:R-:W1:Y:S02]  /*3f30*/  LDS R4, [UR5+0x10] ;  /* 0x00001005ff047984 */ /* 0x002e640008000800 */
[----:B-1----:R-:W-:-:S04]  /*3f40*/  SHF.L.U32 R4, R4, 0x1f, RZ ;  /* 0x0000001f04047819 */ /* 0x002fc800000006ff */
[----:B------:R-:W1:Y:S02]  /*3f50*/  SYNCS.PHASECHK.TRANS64.TRYWAIT P0, [UR5+0x8], R4 ;  /* 0x00000804ff0075a7 */ /* 0x000e640008001105 */
[----:B-1----:R-:W-:Y:S05]  /*3f60*/  @P0 BRA `(.L_x_82) ;  /* 0x0000000000080947 */ /* 0x002fea0003800000 */
[----:B------:R-:W1:Y:S02]  /*3f70*/  SYNCS.PHASECHK.TRANS64.TRYWAIT P0, [UR5+0x8], R4 ;  /* 0x00000804ff0075a7 */ /* 0x000e640008001105 */
[----:B-1----:R-:W-:Y:S05]  /*3f80*/  @!P0 BRA `(.L_x_83) ;  /* 0x0000004c00048947 */ /* 0x002fea0003800000 */
.L_x_82:
[----:B------:R-:W2:Y:S01]  /*3f90*/  LDS R6, [UR6+0x210] ;  /* 0x00021006ff067984 */ /* 0x000ea20008000800 */
[----:B-1----:R-:W-:Y:S02]  /*3fa0*/  HFMA2 R0, -RZ, RZ, 0, 5.9604644775390625e-08 ;  /* 0x00000001ff007431 */ /* 0x002fe400000001ff */
[----:B------:R-:W-:Y:S01]  /*3fb0*/  IMAD.MOV.U32 R4, RZ, RZ, 0xffff ;  /* 0x0000ffffff047424 */ /* 0x000fe200078e00ff */
[----:B------:R-:W-:Y:S01]  /*3fc0*/  UPRMT UR4, UR35, 0x654, UR7 ;  /* 0x0000065423047896 */ /* 0x000fe20008000007 */
[----:B--2---:R-:W-:-:S03]  /*3fd0*/  IMAD.SHL.U32 R5, R6, 0x20, RZ ;  /* 0x0000002006057824 */ /* 0x004fc600078e00ff */
[-C--:B------:R-:W-:Y:S02]  /*3fe0*/  SHF.L.U32 R4, R4, R6.reuse, RZ ;  /* 0x0000000604047219 */ /* 0x080fe400000006ff */
[----:B------:R-:W-:Y:S01]  /*3ff0*/  SHF.L.U32 R6, R0, R6, RZ ;  /* 0x0000000600067219 */ /* 0x000fe200000006ff */
[----:B------:R2:W-:Y:S04]  /*4000*/  STS [UR6+0x210], R5 ;  /* 0x00021005ff007988 */ /* 0x0005e80008000806 */
[----:B------:R2:W-:Y:S04]  /*4010*/  ATOMS.OR RZ, [UR5+0x14], R4 ;  /* 0x00001404ffff798c */ /* 0x0005e8000b000005 */
[----:B------:R2:W-:Y:S01]  /*4020*/  ATOMS.OR RZ, [UR5+0x18], R6 ;  /* 0x00001806ffff798c */ /* 0x0005e2000b000005 */
[----:B------:R-:W-:Y:S03]  /*4030*/  SYNCS.ARRIVE.TRANS64.RED.A1T0 RZ, [UR4], RZ ;  /* 0x000000ffffff79a7 */ /* 0x000fe60008100404 */
[----:B------:R2:W-:Y:S01]  /*4040*/  ATOMS.XOR RZ, [UR5+0x10], R0 ;  /* 0x00001000ffff798c */ /* 0x0005e2000b800005 */
[----:B------:R-:W-:Y:S05]  /*4050*/  BRA `(.L_x_80) ;  /* 0x0000000000107947 */ /* 0x000fea0003800000 */
.L_x_73:
[----:B------:R-:W-:Y:S02]  /*4060*/  MOV R0, 0xffffffff ;  /* 0xffffffff00007802 */ /* 0x000fe40000000f00 */
[----:B------:R-:W-:-:S03]  /*4070*/  MOV R4, 0x40a0 ;  /* 0x000040a000047802 */ /* 0x000fc60000000f00 */
[----:B------:R1:W-:Y:S04]  /*4080*/  STS [UR6+0x210], R0 ;  /* 0x00021000ff007988 */ /* 0x0003e80008000806 */
[----:B-1---5:R-:W-:Y:S05]  /*4090*/  CALL.REL.NOINC `($__internal_1_$__cuda_sm10x_tcgen05_guardrail_trap_phase_invalid_during_alloc) ;  /* 0x00000050000c7944 */ /* 0x022fea0003c00000 */
.L_x_80:
[----:B------:R-:W-:Y:S05]  /*40a0*/  WARPSYNC.ALL ;  /* 0x0000000000007948 */ /* 0x000fea0003800000 */
[----:B------:R-:W3:Y:S01]  /*40b0*/  S2UR UR4, SR_CgaCtaId ;  /* 0x00000000000479c3 */ /* 0x000ee20000008800 */
[----:B------:R-:W-:Y:S01]  /*40c0*/  UMOV UR17, 0x400 ;  /* 0x0000040000117882 */ /* 0x000fe20000000000 */
[----:B------:R-:W-:-:S06]  /*40d0*/  NOP ;  /* 0x0000000000007918 */ /* 0x000fcc0000000000 */
[----:B------:R-:W-:Y:S06]  /*40e0*/  BAR.ARV 0x6, 0xa0 ;  /* 0x0182800000007b1d */ /* 0x000fec0000002000 */
[----:B------:R-:W4:Y:S01]  /*40f0*/  LDCU UR6, c[0x0][0x38c] ;  /* 0x00007180ff0677ac */ /* 0x000f220008000800 */
[----:B------:R-:W-:Y:S01]  /*4100*/  LOP3.LUT R3, R3, 0xffff, RZ, 0xc0, !PT ;  /* 0x0000ffff03037812 */ /* 0x000fe200078ec0ff */
[----:B-1----:R-:W-:Y:S01]  /*4110*/  IMAD.MOV.U32 R9, RZ, RZ, 0x1 ;  /* 0x00000001ff097424 */ /* 0x002fe200078e00ff */
[----:B------:R-:W-:Y:S01]  /*4120*/  LOP3.LUT R2, R2, 0xffff, RZ, 0xc0, !PT ;  /* 0x0000ffff02027812 */ /* 0x000fe200078ec0ff */
[----:B------:R-:W-:Y:S01]  /*4130*/  IMAD.MOV.U32 R8, RZ, RZ, RZ ;  /* 0x000000ffff087224 */ /* 0x000fe200078e00ff */
[----:B------:R-:W-:Y:S01]  /*4140*/  R2UR UR20, R3 ;  /* 0x00000000031472ca */ /* 0x000fe200000e0000 */
[----:B------:R-:W-:Y:S01]  /*4150*/  UMOV UR24, URZ ;  /* 0x000000ff00187c82 */ /* 0x000fe20008000000 */
[----:B------:R-:W-:-:S02]  /*4160*/  R2UR UR30, R2 ;  /* 0x00000000021e72ca */ /* 0x000fc400000e0000 */
[----:B------:R-:W-:Y:S01]  /*4170*/  CS2R R2, SRZ ;  /* 0x0000000000027805 */ /* 0x000fe2000001ff00 */
[----:B------:R-:W-:Y:S01]  /*4180*/  UMOV UR15, URZ ;  /* 0x000000ff000f7c82 */ /* 0x000fe20008000000 */
[----:B---3--:R-:W-:Y:S01]  /*4190*/  ULEA UR17, UR4, UR17, 0x18 ;  /* 0x0000001104117291 */ /* 0x008fe2000f8ec0ff */
[----:B------:R-:W-:Y:S01]  /*41a0*/  UMOV UR14, URZ ;  /* 0x000000ff000e7c82 */ /* 0x000fe20008000000 */
[----:B------:R-:W-:Y:S02]  /*41b0*/  UISETP.NE.AND UP3, UPT, UR33, URZ, UPT ;  /* 0x000000ff2100728c */ /* 0x000fe4000bf65270 */
[----:B------:R-:W-:Y:S02]  /*41c0*/  UIADD3 UR5, UPT, UPT, UR17, 0x4600, URZ ;  /* 0x0000460011057890 */ /* 0x000fe4000fffe0ff */
[----:B------:R-:W-:-:S03]  /*41d0*/  UIADD3 UR4, UPT, UPT, UR17, 0x2c600, URZ ;  /* 0x0002c60011047890 */ /* 0x000fc6000fffe0ff */
[----:B--2---:R-:W1:Y:S01]  /*41e0*/  LDS R0, [UR17+0x210] ;  /* 0x00021011ff007984 */ /* 0x004e620008000800 */
[----:B----4-:R-:W-:Y:S02]  /*41f0*/  UIADD3 UR6, UPT, UPT, UR6, 0x3f, URZ ;  /* 0x0000003f06067890 */ /* 0x010fe4000fffe0ff */
[----:B------:R-:W-:Y:S02]  /*4200*/  USHF.R.U32.HI UR5, URZ, 0x4, UR5 ;  /* 0x00000004ff057899 */ /* 0x000fe40008011605 */
[----:B------:R-:W-:Y:S02]  /*4210*/  USHF.R.S32.HI UR25, URZ, 0x1f, UR6 ;  /* 0x0000001fff197899 */ /* 0x000fe40008011406 */
[----:B------:R-:W-:Y:S02]  /*4220*/  USHF.R.U32.HI UR4, URZ, 0x4, UR4 ;  /* 0x00000004ff047899 */ /* 0x000fe40008011604 */
[----:B------:R-:W-:Y:S02]  /*4230*/  ULEA.HI UR25, UR25, UR6, URZ, 0x6 ;  /* 0x0000000619197291 */ /* 0x000fe4000f8f30ff */
[----:B------:R-:W-:-:S02]  /*4240*/  ULOP3.LUT UR5, UR5, 0x3fff, URZ, 0xc0, !UPT ;  /* 0x00003fff05057892 */ /* 0x000fc4000f8ec0ff */
[----:B------:R-:W-:Y:S02]  /*4250*/  USHF.R.S32.HI UR25, URZ, 0x6, UR25 ;  /* 0x00000006ff197899 */ /* 0x000fe40008011419 */
[----:B------:R-:W-:Y:S02]  /*4260*/  ULOP3.LUT UR22, UR4, 0x3fff, URZ, 0xc0, !UPT ;  /* 0x00003fff04167892 */ /* 0x000fe4000f8ec0ff */
[----:B------:R-:W-:Y:S02]  /*4270*/  UISETP.LT.AND UP0, UPT, UR25, 0x1, UPT ;  /* 0x000000011900788c */ /* 0x000fe4000bf01270 */
[----:B------:R-:W-:Y:S02]  /*4280*/  ULOP3.LUT UR21, UR5, 0x10000, URZ, 0xfc, !UPT ;  /* 0x0001000005157892 */ /* 0x000fe4000f8efcff */
[----:B------:R-:W-:Y:S02]  /*4290*/  ULOP3.LUT UR22, UR22, 0x10000, URZ, 0xfc, !UPT ;  /* 0x0001000016167892 */ /* 0x000fe4000f8efcff */
[----:B------:R-:W-:Y:S01]  /*42a0*/  USEL UR31, UR25, 0x1, !UP0 ;  /* 0x00000001191f7887 */ /* 0x000fe2000c000000 */
[----:B------:R-:W-:Y:S01]  /*42b0*/  UMOV UR28, 0x0 ;  /* 0x00000000001c7882 */ /* 0x000fe20000000000 */
[----:B------:R-:W-:Y:S01]  /*42c0*/  UMOV UR29, 0x10100490 ;  /* 0x10100490001d7882 */ /* 0x000fe20000000000 */
[----:B------:R-:W-:Y:S01]  /*42d0*/  UMOV UR26, 0x0 ;  /* 0x00000000001a7882 */ /* 0x000fe20000000000 */
[----:B------:R-:W-:Y:S01]  /*42e0*/  UMOV UR27, 0x10100490 ;  /* 0x10100490001b7882 */ /* 0x000fe20000000000 */
[----:B-1----:R-:W-:-:S15]  /*42f0*/  R2UR UR32, R0 ;  /* 0x00000000002072ca */ /* 0x002fde00000e0000 */
.L_x_91:
[C---:B------:R-:W-:Y:S02]  /*4300*/  LEA R0, R8.reuse, UR17, 0x3 ;  /* 0x0000001108007c11 */ /* 0x040fe4000f8e18ff */
[----:B------:R-:W-:Y:S02]  /*4310*/  SHF.L.U32 R4, R3, 0x1f, RZ ;  /* 0x0000001f03047819 */ /* 0x000fe400000006ff */
[----:B------:R-:W-:Y:S02]  /*4320*/  LEA R5, R8, UR17, 0x4 ;  /* 0x0000001108057c11 */ /* 0x000fe4000f8e20ff */
[----:B------:R-:W1:Y:S02]  /*4330*/  SYNCS.PHASECHK.TRANS64.TRYWAIT P0, [R0+URZ+0x160], R4 ;  /* 0x00016004000075a7 */ /* 0x000e6400080011ff */
[----:B-1-3--:R-:W-:Y:S05]  /*4340*/  @!P0 BRA `(.L_x_84) ;  /* 0x00000048002c8947 */ /* 0x00afea0003800000 */
.L_x_180:
[----:B-1----:R-:W1:Y:S01]  /*4350*/  LDS.128 R4, [R5+0x1f0] ;  /* 0x0001f00005047984 */ /* 0x002e620000000c00 */
[----:B------:R-:W-:Y:S02]  /*4360*/  VIADD R0, R0, 0x170 ;  /* 0x0000017000007836 */ /* 0x000fe40000000000 */
[----:B------:R-:W-:Y:S01]  /*4370*/  VIADD R8, R8, 0x1 ;  /* 0x0000000108087836 */ /* 0x000fe20000000000 */
[----:B------:R-:W-:Y:S01]  /*4380*/  @!PT LDS RZ, [RZ] ;  /* 0x00000000fffff984 */ /* 0x000fe20000000800 */
[----:B------:R-:W-:Y:S01]  /*4390*/  @!PT LDS RZ, [RZ] ;  /* 0x00000000fffff984 */ /* 0x000fe20000000800 */
[----:B------:R-:W-:Y:S01]  /*43a0*/  @!PT LDS RZ, [RZ] ;  /* 0x00000000fffff984 */ /* 0x000fe20000000800 */
[----:B------:R-:W-:Y:S01]  /*43b0*/  @!PT LDS RZ, [RZ] ;  /* 0x00000000fffff984 */ /* 0x000fe20000000800 */
[----:B------:R2:W-:Y:S06]  /*43c0*/  MEMBAR.ALL.CTA ;  /* 0x0000000000007992 */ /* 0x0005ec0000008000 */
[----:B--2---:R-:W2:Y:S01]  /*43d0*/  FENCE.VIEW.ASYNC.S ;  /* 0x00000000000073c6 */ /* 0x004ea20000000000 */
[----:B------:R-:W-:-:S04]  /*43e0*/  PRMT R0, RZ, 0x654, R0 ;  /* 0x00000654ff007816 */ /* 0x000fc80000000000 */
[----:B--2---:R2:W-:Y:S01]  /*43f0*/  SYNCS.ARRIVE.TRANS64.RED.A1T0 RZ, [R0+URZ], RZ ;  /* 0x000000ff00ff79a7 */ /* 0x0045e200081004ff */
[----:B-1----:R-:W-:Y:S01]  /*4400*/  LOP3.LUT P1, RZ, R6, 0x1, RZ, 0xc0, !PT ;  /* 0x0000000106ff7812 */ /* 0x002fe2000782c0ff */
[----:B--2---:R-:W-:-:S12]  /*4410*/  BRA.U UP3, `(.L_x_85) ;  /* 0x0000000103e07547 */ /* 0x004fd8000b800000 */
[----:B------:R-:W1:Y:S01]  /*4420*/  LDCU UR4, c[0x0][0x38c] ;  /* 0x00007180ff0477ac */ /* 0x000e620008000800 */
[----:B------:R-:W-:Y:S02]  /*4430*/  PLOP3.LUT P2, PT, PT, PT, PT, 0x80, 0x8 ;  /* 0x000000000008781c */ /* 0x000fe40003f4f070 */
[----:B------:R-:W-:Y:S01]  /*4440*/  SHF.L.U32 R4, R9, 0x1f, RZ ;  /* 0x0000001f09047819 */ /* 0x000fe200000006ff */
[----:B------:R-:W-:Y:S02]  /*4450*/  ULEA UR23, UR24, UR17, 0x3 ;  /* 0x0000001118177291 */ /* 0x000fe4000f8e18ff */
[----:B------:R-:W-:Y:S02]  /*4460*/  ULEA UR18, UR24, UR32, 0x6 ;  /* 0x0000002018127291 */ /* 0x000fe4000f8e30ff */
[----:B-1----:R-:W-:-:S06]  /*4470*/  UISETP.GE.AND UP0, UPT, UR4, 0x1, UPT ;  /* 0x000000010400788c */ /* 0x002fcc000bf06270 */
[----:B------:R-:W-:-:S05]  /*4480*/  PLOP3.LUT P0, PT, PT, PT, UP0, 0x80, 0x8 ;  /* 0x000000000008781c */ /* 0x000fca0003f0f008 */
[----:B------:R-:W-:-:S08]  /*4490*/  @UP0 ULEA UR4, UR15, UR17, 0x3 ;  /* 0x000000110f040291 */ /* 0x000fd0000f8e18ff */
[----:B------:R-:W-:-:S04]  /*44a0*/  @P0 SHF.L.U32 R0, R2, 0x1f, RZ ;  /* 0x0000001f02000819 */ /* 0x000fc800000006ff */
[----:B------:R1:W2:Y:S01]  /*44b0*/  @P0 SYNCS.PHASECHK.TRANS64.TRYWAIT P2, [UR4], R0 ;  /* 0x00000000ff0005a7 */ /* 0x0002a20008041104 */
[----:B------:R-:W3:Y:S02]  /*44c0*/  SYNCS.PHASECHK.TRANS64.TRYWAIT P0, [UR23+0x1a0], R4 ;  /* 0x0001a004ff0075a7 */ /* 0x000ee40008001117 */
[----:B-123--:R-:W-:Y:S05]  /*44d0*/  @!P0 BRA `(.L_x_86) ;  /* 0x0000004400dc8947 */ /* 0x00efea0003800000 */
.L_x_182:
[----:B------:R-:W-:Y:S01]  /*44e0*/  UMOV UR19, UR14 ;  /* 0x0000000e00137c82 */ /* 0x000fe20008000000 */
[----:B------:R-:W-:Y:S05]  /*44f0*/  BRA.U !UP0, `(.L_x_87) ;  /* 0x0000000108987547 */ /* 0x000fea000b800000 */
[----:B------:R-:W-:Y:S02]  /*4500*/  UIADD3 UR19, UPT, UPT, UR31, UR14, URZ ;  /* 0x0000000e1f137290 */ /* 0x000fe4000fffe0ff */
[----:B------:R-:W-:Y:S01]  /*4510*/  UPLOP3.LUT UP2, UPT, UPT, UPT, UPT, 0x40, 0x4 ;  /* 0x000000000004789c */ /* 0x000fe20003f4e870 */
[----:B------:R-:W-:Y:S01]  /*4520*/  UMOV UR16, UR25 ;  /* 0x0000001900107c82 */ /* 0x000fe20008000000 */
[----:B------:R-:W-:-:S09]  /*4530*/  UMOV UR6, UR15 ;  /* 0x0000000f00067c82 */ /* 0x000fd20008000000 */
.L_x_90:
[----:B--2---:R-:W-:Y:S01]  /*4540*/  ULEA UR5, UR6, UR17, 0x3 ;  /* 0x0000001106057291 */ /* 0x004fe2000f8e18ff */
[----:B---3--:R-:W-:Y:S11]  /*4550*/  @P2 BRA `(.L_x_88) ;  /* 0x00000000000c2947 */ /* 0x008ff60003800000 */
[----:B-1----:R-:W-:Y:S04]  /*4560*/  SHF.L.U32 R4, R2, 0x1f, RZ ;  /* 0x0000001f02047819 */ /* 0x002fe800000006ff */
[----:B------:R-:W1:Y:S02]  /*4570*/  SYNCS.PHASECHK.TRANS64.TRYWAIT P0, [UR5], R4 ;  /* 0x00000004ff0075a7 */ /* 0x000e640008001105 */
[----:B-1----:R-:W-:Y:S05]  /*4580*/  @!P0 BRA `(.L_x_89) ;  /* 0x0000004400c88947 */ /* 0x002fea0003800000 */
.L_x_88:
[----:B------:R-:W-:Y:S01]  /*4590*/  UISETP.NE.AND UP0, UPT, UR16, 0x1, UPT ;  /* 0x000000011000788c */ /* 0x000fe2000bf05270 */
[----:B------:R-:W-:Y:S01]  /*45a0*/  PLOP3.LUT P2, PT, PT, PT, PT, 0x80, 0x8 ;  /* 0x000000000008781c */ /* 0x000fe20003f4f070 */
[----:B------:R-:W-:Y:S02]  /*45b0*/  UIADD3 UR4, UPT, UPT, UR6, 0x1, URZ ;  /* 0x0000000106047890 */ /* 0x000fe4000fffe0ff */
[----:B------:R-:W-:Y:S02]  /*45c0*/  ULEA UR12, UR6, UR22, 0x7 ;  /* 0x00000016060c7291 */ /* 0x000fe4000f8e38ff */
[----:B------:R-:W-:Y:S01]  /*45d0*/  UISETP.NE.AND UP1, UPT, UR4, 0x14, UPT ;  /* 0x000000140400788c */ /* 0x000fe2000bf25270 */
[----:B------:R-:W-:Y:S01]  /*45e0*/  PLOP3.LUT P0, PT, PT, PT, UP0, 0x80, 0x8 ;  /* 0x000000000008781c */ /* 0x000fe20003f0f008 */
[----:B------:R-:W-:Y:S02]  /*45f0*/  UIADD3 UR10, UPT, UPT, UR12, 0x2, URZ ;  /* 0x000000020c0a7890 */ /* 0x000fe4000fffe0ff */
[----:B------:R-:W-:Y:S02]  /*4600*/  USEL UR7, URZ, 0x1, UP1 ;  /* 0x00000001ff077887 */ /* 0x000fe40008800000 */
[----:B------:R-:W-:Y:S02]  /*4610*/  USEL UR15, UR4, URZ, UP1 ;  /* 0x000000ff040f7287 */ /* 0x000fe40008800000 */
[----:B------:R-:W-:Y:S02]  /*4620*/  UIADD3 UR14, UPT, UPT, UR14, 0x1, URZ ;  /* 0x000000010e0e7890 */ /* 0x000fe4000fffe0ff */
[----:B------:R-:W-:Y:S01]  /*4630*/  @UP0 ULEA UR4, UR15, UR17, 0x3 ;  /* 0x000000110f040291 */ /* 0x000fe2000f8e18ff */
[----:B------:R-:W-:Y:S01]  /*4640*/  LOP3.LUT R2, R2, UR7, RZ, 0x3c, !PT ;  /* 0x0000000702027c12 */ /* 0x000fe2000f8e3cff */
[----:B------:R-:W-:Y:S01]  /*4650*/  UIADD3 UR7, UPT, UPT, UR5, 0xa0, URZ ;  /* 0x000000a005077890 */ /* 0x000fe2000fffe0ff */
[----:B------:R-:W-:Y:S02]  /*4660*/  UMOV UR13, 0x80004020 ;  /* 0x80004020000d7882 */ /* 0x000fe40000000000 */
[----:B-1----:R-:W-:Y:S01]  /*4670*/  @P0 SHF.L.U32 R0, R2, 0x1f, RZ ;  /* 0x0000001f02000819 */ /* 0x002fe200000006ff */
[----:B------:R-:W-:Y:S01]  /*4680*/  UMOV UR5, 0x80004020 ;  /* 0x8000402000057882 */ /* 0x000fe20000000000 */
[----:B------:R-:W-:Y:S01]  /*4690*/  UMOV UR11, 0x80004020 ;  /* 0x80004020000b7882 */ /* 0x000fe20000000000 */
[----:B------:R-:W-:Y:S01]  /*46a0*/  UMOV UR9, 0x80004020 ;  /* 0x8000402000097882 */ /* 0x000fe20000000000 */
[----:B------:R2:W3:Y:S01]  /*46b0*/  @P0 SYNCS.PHASECHK.TRANS64.TRYWAIT P2, [UR4], R0 ;  /* 0x00000000ff0005a7 */ /* 0x0004e20008041104 */
[----:B------:R-:W-:Y:S02]  /*46c0*/  ULEA UR4, UR6, UR21, 0x9 ;  /* 0x0000001506047291 */ /* 0x000fe4000f8e48ff */
[----:B------:R-:W-:Y:S02]  /*46d0*/  UISETP.NE.AND UP0, UPT, UR14, UR19, UPT ;  /* 0x000000130e00728c */ /* 0x000fe4000bf05270 */
[----:B------:R-:W-:Y:S02]  /*46e0*/  UIADD3 UR8, UPT, UPT, UR4, 0x2, URZ ;  /* 0x0000000204087890 */ /* 0x000fe4000fffe0ff */
[----:B------:R-:W-:Y:S01]  /*46f0*/  UIADD3 UR16, UPT, UPT, UR16, -0x1, URZ ;  /* 0xffffffff10107890 */ /* 0x000fe2000fffe0ff */
[----:B------:R-:W-:Y:S02]  /*4700*/  UMOV UR6, UR15 ;  /* 0x0000000f00067c82 */ /* 0x000fe40008000000 */
[----:B------:R2:W-:Y:S01]  /*4710*/  UTCQMMA.2CTA gdesc[UR4], gdesc[UR12], tmem[UR18], tmem[UR28], idesc[UR29], UP2 ;  /* 0x00ff1c0c040075ea */ /* 0x0005e20009200312 */
[----:B------:R-:W-:Y:S03]  /*4720*/  UPLOP3.LUT UP2, UPT, UPT, UPT, UPT, 0x80, 0x8 ;  /* 0x000000000008789c */ /* 0x000fe60003f4f070 */
[----:B------:R2:W-:Y:S01]  /*4730*/  UTCQMMA.2CTA gdesc[UR8], gdesc[UR10], tmem[UR18], tmem[UR26], idesc[UR27], UPT ;  /* 0x00ff1a0a080075ea */ /* 0x0005e2000ba00312 */
[----:B------:R2:W-:Y:S01]  /*4740*/  UTCBAR.2CTA.MULTICAST [UR7], URZ, UR20 ;  /* 0x000000ff070073e9 */ /* 0x0005e20008200814 */
[----:B------:R-:W-:Y:S06]  /*4750*/  BRA.U UP0, `(.L_x_90) ;  /* 0xfffffffd00787547 */ /* 0x000fec000b83ffff */
.L_x_87:
[----:B--2---:R-:W-:Y:S01]  /*4760*/  UIADD3 UR4, UPT, UPT, UR23, 0x180, URZ ;  /* 0x0000018017047890 */ /* 0x004fe2000fffe0ff */
[----:B------:R-:W-:-:S08]  /*4770*/  UMOV UR14, UR19 ;  /* 0x00000013000e7c82 */ /* 0x000fd00008000000 */
[----:B------:R2:W-:Y:S01]  /*4780*/  UTCBAR.2CTA.MULTICAST [UR4], URZ, UR30 ;  /* 0x000000ff040073e9 */ /* 0x0005e2000820081e */
[----:B------:R-:W-:Y:S02]  /*4790*/  NOP ;  /* 0x0000000000007918 */ /* 0x000fe40000000000 */
.L_x_85:
[----:B--2---:R-:W-:Y:S01]  /*47a0*/  UIADD3 UR4, UPT, UPT, UR24, 0x1, URZ ;  /* 0x0000000118047890 */ /* 0x004fe2000fffe0ff */
[----:B------:R-:W-:-:S03]  /*47b0*/  ISETP.NE.AND P0, PT, R8, 0x2, PT ;  /* 0x000000020800780c */ /* 0x000fc60003f05270 */
[----:B------:R-:W-:Y:S01]  /*47c0*/  UISETP.NE.AND UP0, UPT, UR4, 0x4, UPT ;  /* 0x000000040400788c */ /* 0x000fe2000bf05270 */
[----:B-1----:R-:W-:Y:S02]  /*47d0*/  SEL R0, RZ, 0x1, P0 ;  /* 0x00000001ff007807 */ /* 0x002fe40000000000 */
[----:B------:R-:W-:Y:S01]  /*47e0*/  SEL R8, R8, RZ, P0 ;  /* 0x000000ff08087207 */ /* 0x000fe20000000000 */
[----:B------:R-:W-:Y:S01]  /*47f0*/  USEL UR5, URZ, 0x1, UP0 ;  /* 0x00000001ff057887 */ /* 0x000fe20008000000 */
[----:B------:R-:W-:Y:S01]  /*4800*/  LOP3.LUT R3, R3, R0, RZ, 0x3c, !PT ;  /* 0x0000000003037212 */ /* 0x000fe200078e3cff */
[----:B------:R-:W-:-:S04]  /*4810*/  USEL UR24, UR4, URZ, UP0 ;  /* 0x000000ff04187287 */ /* 0x000fc80008000000 */
[----:B------:R-:W-:Y:S01]  /*4820*/  LOP3.LUT R9, R9, UR5, RZ, 0x3c, !PT ;  /* 0x0000000509097c12 */ /* 0x000fe2000f8e3cff */
[----:B------:R-:W-:Y:S07]  /*4830*/  @P1 BRA `(.L_x_91) ;  /* 0xfffffff800b01947 */ /* 0x000fee000383ffff */
[----:B------:R-:W1:Y:S01]  /*4840*/  S2UR UR8, SR_CgaCtaId ;  /* 0x00000000000879c3 */ /* 0x000e620000008800 */
[----:B------:R-:W-:Y:S01]  /*4850*/  ELECT P0, URZ, PT ;  /* 0x0000000000ff782f */ /* 0x000fe20003800000 */
[----:B------:R-:W-:Y:S01]  /*4860*/  HFMA2 R0, -RZ, RZ, 0, 5.9604644775390625e-08 ;  /* 0x00000001ff007431 */ /* 0x000fe200000001ff */
[----:B------:R-:W-:-:S05]  /*4870*/  UMOV UR4, 0x40 ;  /* 0x0000004000047882 */ /* 0x000fca0000000000 */
[----:B------:R-:W-:Y:S01]  /*4880*/  UVIRTCOUNT.DEALLOC.SMPOOL 0x80 ;  /* 0x000000800000784c */ /* 0x000fe20000000000 */
[----:B------:R-:W-:Y:S02]  /*4890*/  UISETP.NE.AND UP1, UPT, UR33, URZ, UPT ;  /* 0x000000ff2100728c */ /* 0x000fe4000bf25270 */
[----:B-1----:R-:W-:-:S09]  /*48a0*/  ULEA UR8, UR8, UR4, 0x18 ;  /* 0x0000000408087291 */ /* 0x002fd2000f8ec0ff */
[----:B------:R1:W-:Y:S01]  /*48b0*/  @P0 STS.U8 [UR8+0x1c], R0 ;  /* 0x00001c00ff000988 */ /* 0x0003e20008000008 */
[----:B------:R-:W-:Y:S05]  /*48c0*/  BRA.U UP1, `(.L_x_92) ;  /* 0x0000000101a07547 */ /* 0x000fea000b800000 */
[----:B------:R-:W-:Y:S01]  /*48d0*/  UIADD3 UR7, UPT, UPT, UR17, 0x1a0, URZ ;  /* 0x000001a011077890 */ /* 0x000fe2000fffe0ff */
[----:B------:R-:W-:-:S03]  /*48e0*/  SHF.L.U32 R2, R9, 0x1f, RZ ;  /* 0x0000001f09027819 */ /* 0x000fc600000006ff */
[----:B------:R-:W-:-:S09]  /*48f0*/  ULEA UR4, UR24, UR7, 0x3 ;  /* 0x0000000718047291 */ /* 0x000fd2000f8e18ff */
[----:B------:R-:W2:Y:S02]  /*4900*/  SYNCS.PHASECHK.TRANS64.TRYWAIT P0, [UR4], R2 ;  /* 0x00000002ff0075a7 */ /* 0x000ea40008001104 */
[----:B--2---:R-:W-:Y:S05]  /*4910*/  @!P0 BRA `(.L_x_93) ;  /* 0x0000004000fc8947 */ /* 0x004fea0003800000 */
.L_x_185:
        /* <DEDUP_REMOVED lines=9> */
.L_x_187:
        /* <DEDUP_REMOVED lines=9> */
.L_x_189:
[----:B------:R-:W-:-:S04]  /*4a40*/  UIADD3 UR4, UPT, UPT, UR4, 0x1, URZ ;  /* 0x0000000104047890 */ /* 0x000fc8000fffe0ff */
[----:B------:R-:W-:-:S04]  /*4a50*/  UISETP.NE.AND UP0, UPT, UR4, 0x4, UPT ;  /* 0x000000040400788c */ /* 0x000fc8000bf05270 */
[----:B------:R-:W-:Y:S02]  /*4a60*/  USEL UR5, URZ, 0x1, UP0 ;  /* 0x00000001ff057887 */ /* 0x000fe40008000000 */
[----:B------:R-:W-:-:S04]  /*4a70*/  USEL UR4, UR4, URZ, UP0 ;  /* 0x000000ff04047287 */ /* 0x000fc80008000000 */
[----:B------:R-:W-:Y:S01]  /*4a80*/  ULEA UR4, UR4, UR7, 0x3 ;  /* 0x0000000704047291 */ /* 0x000fe2000f8e18ff */
[----:B------:R-:W-:-:S04]  /*4a90*/  LOP3.LUT R2, R2, UR5, RZ, 0x3c, !PT ;  /* 0x0000000502027c12 */ /* 0x000fc8000f8e3cff */
[----:B------:R-:W-:Y:S01]  /*4aa0*/  SHF.L.U32 R2, R2, 0x1f, RZ ;  /* 0x0000001f02027819 */ /* 0x000fe200000006ff */
[----:B-1----:R-:W-:-:S04]  /*4ab0*/  IMAD.U32 R0, RZ, RZ, UR4 ;  /* 0x00000004ff007e24 */ /* 0x002fc8000f8e00ff */
[----:B------:R1:W2:Y:S03]  /*4ac0*/  SYNCS.PHASECHK.TRANS64.TRYWAIT P0, [R0+URZ], R2 ;  /* 0x00000002000075a7 */ /* 0x0002a600080011ff */
[----:B--2---:R-:W-:Y:S05]  /*4ad0*/  @!P0 NANOSLEEP.SYNCS 0x989680 ;  /* 0x009896800000895d */ /* 0x004fea0003900000 */
[----:B------:R-:W2:Y:S02]  /*4ae0*/  @!P0 SYNCS.PHASECHK.TRANS64 P0, [R0+URZ], R2 ;  /* 0x00000002000085a7 */ /* 0x000ea400080010ff */
[----:B--2---:R-:W-:Y:S05]  /*4af0*/  @P0 BRA `(.L_x_96) ;  /* 0x0000000000200947 */ /* 0x004fea0003800000 */
.L_x_97:
[----:B--2---:R2:W4:Y:S02]  /*4b00*/  SYNCS.PHASECHK.TRANS64.TRYWAIT P0, [R0+URZ], R2 ;  /* 0x00000002000075a7 */ /* 0x00452400080011ff */
[----:B----4-:R-:W-:Y:S05]  /*4b10*/  @!P0 NANOSLEEP.SYNCS 0x989680 ;  /* 0x009896800000895d */ /* 0x010fea0003900000 */
[----:B------:R-:W4:Y:S02]  /*4b20*/  @!P0 SYNCS.PHASECHK.TRANS64 P0, [R0+URZ], R2 ;  /* 0x00000002000085a7 */ /* 0x000f2400080010ff */
[----:B----4-:R-:W-:Y:S05]  /*4b30*/  @!P0 BRA `(.L_x_97) ;  /* 0xfffffffc00f08947 */ /* 0x010fea000383ffff */
[----:B------:R-:W-:Y:S05]  /*4b40*/  BRA `(.L_x_96) ;  /* 0x00000000000c7947 */ /* 0x000fea0003800000 */
.L_x_92:
[----:B------:R-:W-:-:S04]  /*4b50*/  UIADD3 UR4, UPT, UPT, UR17, 0x1e0, URZ ;  /* 0x000001e011047890 */ /* 0x000fc8000fffe0ff */
[----:B------:R-:W-:-:S09]  /*4b60*/  UPRMT UR4, UR35, 0x654, UR4 ;  /* 0x0000065423047896 */ /* 0x000fd20008000004 */
[----:B------:R-:W-:Y:S03]  /*4b70*/  SYNCS.ARRIVE.TRANS64.RED.A1T0 RZ, [UR4], RZ ;  /* 0x000000ffffff79a7 */ /* 0x000fe60008100404 */
.L_x_96:
[----:B-12---:R-:W-:Y:S01]  /*4b80*/  SHF.L.U32 R2, RZ, 0x1f, RZ ;  /* 0x0000001fff027819 */ /* 0x006fe200000006ff */
[----:B------:R-:W-:Y:S01]  /*4b90*/  UIADD3 UR4, UPT, UPT, UR17, 0x1e0, URZ ;  /* 0x000001e011047890 */ /* 0x000fe2000fffe0ff */
[----:B------:R-:W-:Y:S02]  /*4ba0*/  PLOP3.LUT P0, PT, PT, PT, UP1, 0x80, 0x8 ;  /* 0x000000000008781c */ /* 0x000fe40003f0f018 */
[----:B------:R-:W1:Y:S02]  /*4bb0*/  SYNCS.PHASECHK.TRANS64.TRYWAIT P1, [UR17+0x1e0], R2 ;  /* 0x0001e002ff0075a7 */ /* 0x000e640008021111 */
[----:B-1----:R-:W-:Y:S09]  /*4bc0*/  @!P1 BRA `(.L_x_98) ;  /* 0x0000004000989947 */ /* 0x002ff20003800000 */
.L_x_191:
[----:B------:R-:W-:Y:S01]  /*4bd0*/  @!UP1 UPRMT UR4, UR35, 0x654, UR4 ;  /* 0x0000065423049896 */ /* 0x000fe20008000004 */
[----:B------:R-:W-:Y:S01]  /*4be0*/  UMOV UR5, 0xffff ;  /* 0x0000ffff00057882 */ /* 0x000fe20000000000 */
[----:B------:R-:W-:-:S07]  /*4bf0*/  UMOV UR6, 0x1 ;  /* 0x0000000100067882 */ /* 0x000fce0000000000 */
[----:B------:R-:W-:Y:S01]  /*4c00*/  @!P0 SYNCS.ARRIVE.TRANS64.RED.A1T0 RZ, [UR4], RZ ;  /* 0x000000ffffff89a7 */ /* 0x000fe20008100404 */
[----:B------:R-:W-:Y:S01]  /*4c10*/  NOP ;  /* 0x0000000000007918 */ /* 0x000fe20000000000 */
[----:B-1----:R-:W1:Y:S01]  /*4c20*/  LDS R0, [UR8+0x14] ;  /* 0x00001408ff007984 */ /* 0x002e620008000800 */
[----:B------:R-:W-:-:S04]  /*4c30*/  ULOP3.LUT UR4, UR32, 0xffff, URZ, 0xc0, !UPT ;  /* 0x0000ffff20047892 */ /* 0x000fc8000f8ec0ff */
[----:B------:R-:W-:-:S04]  /*4c40*/  USHF.R.U32.HI UR4, URZ, 0x5, UR4 ;  /* 0x00000005ff047899 */ /* 0x000fc80008011604 */
[----:B------:R-:W-:Y:S02]  /*4c50*/  USHF.L.U32 UR5, UR5, UR4, URZ ;  /* 0x0000000405057299 */ /* 0x000fe400080006ff */
[----:B------:R-:W-:-:S04]  /*4c60*/  USHF.L.U32 UR4, UR6, UR4, URZ ;  /* 0x0000000406047299 */ /* 0x000fc800080006ff */
[----:B-1----:R-:W-:-:S04]  /*4c70*/  LOP3.LUT R0, R0, UR5, RZ, 0xc0, !PT ;  /* 0x0000000500007c12 */ /* 0x002fc8000f8ec0ff */
[----:B------:R-:W-:-:S13]  /*4c80*/  ISETP.NE.AND P0, PT, R0, UR5, PT ;  /* 0x0000000500007c0c */ /* 0x000fda000bf05270 */
[----:B------:R-:W-:Y:S05]  /*4c90*/  @P0 BRA `(.L_x_99) ;  /* 0x0000000000580947 */ /* 0x000fea0003800000 */
[----:B------:R-:W1:Y:S02]  /*4ca0*/  LDS R0, [UR8+0x18] ;  /* 0x00001808ff007984 */ /* 0x000e640008000800 */
[----:B-1----:R-:W-:-:S04]  /*4cb0*/  LOP3.LUT R0, R0, UR4, RZ, 0xc0, !PT ;  /* 0x0000000400007c12 */ /* 0x002fc8000f8ec0ff */
[----:B------:R-:W-:-:S13]  /*4cc0*/  ISETP.NE.AND P0, PT, R0, UR4, PT ;  /* 0x0000000400007c0c */ /* 0x000fda000bf05270 */
[----:B------:R-:W-:Y:S05]  /*4cd0*/  @P0 BRA `(.L_x_100) ;  /* 0x00000000003c0947 */ /* 0x000fea0003800000 */
[----:B------:R-:W1:Y:S01]  /*4ce0*/  S2R R2, SR_LANEID ;  /* 0x0000000000027919 */ /* 0x000e620000000000 */
[----:B------:R-:W-:-:S06]  /*4cf0*/  ULOP3.LUT UR5, URZ, UR5, URZ, 0x33, !UPT ;  /* 0x00000005ff057292 */ /* 0x000fcc000f8e33ff */
[----:B------:R-:W-:-:S04]  /*4d00*/  IMAD.U32 R0, RZ, RZ, UR5 ;  /* 0x00000005ff007e24 */ /* 0x000fc8000f8e00ff */
[----:B------:R2:W4:Y:S02]  /*4d10*/  REDUX UR7, R0 ;  /* 0x00000000000773c4 */ /* 0x0005240000000000 */
[----:B------:R1:W-:Y:S01]  /*4d20*/  UTCATOMSWS.AND URZ, UR5 ;  /* 0x0000000500ff79e3 */ /* 0x0003e20008000000 */
[----:B--2---:R-:W-:Y:S01]  /*4d30*/  LOP3.LUT R0, RZ, UR4, RZ, 0x33, !PT ;  /* 0x00000004ff007c12 */ /* 0x004fe2000f8e33ff */
[----:B------:R-:W-:Y:S02]  /*4d40*/  VOTEU.ANY UR4, UPT, PT ;  /* 0x0000000000047886 */ /* 0x000fe400038e0100 */
[----:B------:R-:W-:Y:S02]  /*4d50*/  UFLO.U32 UR4, UR4 ;  /* 0x00000004000472bd */ /* 0x000fe400080e0000 */
[----:B------:R-:W2:Y:S04]  /*4d60*/  REDUX UR6, R0 ;  /* 0x00000000000673c4 */ /* 0x000ea80000000000 */
[----:B-1----:R-:W-:-:S02]  /*4d70*/  ISETP.EQ.U32.AND P0, PT, R2, UR4, PT ;  /* 0x0000000402007c0c */ /* 0x002fc4000bf02070 */
[----:B----4-:R-:W-:-:S11]  /*4d80*/  MOV R2, UR7 ;  /* 0x0000000700027c02 */ /* 0x010fd60008000f00 */
[----:B------:R1:W-:Y:S01]  /*4d90*/  @P0 ATOMS.AND RZ, [UR8+0x14], R2 ;  /* 0x00001402ffff098c */ /* 0x0003e2000a800008 */
[----:B--2---:R-:W-:-:S05]  /*4da0*/  IMAD.U32 R0, RZ, RZ, UR6 ;  /* 0x00000006ff007e24 */ /* 0x004fca000f8e00ff */
[----:B------:R1:W-:Y:S01]  /*4db0*/  @P0 ATOMS.AND RZ, [UR8+0x18], R0 ;  /* 0x00001800ffff098c */ /* 0x0003e2000a800008 */
[----:B------:R-:W-:Y:S05]  /*4dc0*/  BRA `(.L_x_101) ;  /* 0x0000000000147947 */ /* 0x000fea0003800000 */
.L_x_100:
[----:B------:R-:W-:Y:S02]  /*4dd0*/  MOV R2, 0x4df0 ;  /* 0x00004df000027802 */ /* 0x000fe40000000f00 */
[----:B---3-5:R-:W-:Y:S05]  /*4de0*/  CALL.REL.NOINC `($__internal_0_$__cuda_sm10x_tcgen05_guardrail_trap_col_being_dealloced_not_returned_by_alloc) ;  /* 0x0000004000ac7944 */ /* 0x028fea0003c00000 */
[----:B------:R-:W-:Y:S05]  /*4df0*/  BRA `(.L_x_101) ;  /* 0x0000000000087947 */ /* 0x000fea0003800000 */
.L_x_99:
[----:B------:R-:W-:Y:S02]  /*4e00*/  MOV R2, 0x4e20 ;  /* 0x00004e2000027802 */ /* 0x000fe40000000f00 */
[----:B---3-5:R-:W-:Y:S05]  /*4e10*/  CALL.REL.NOINC `($__internal_2_$__cuda_sm10x_tcgen05_guardrail_trap_unallocated_columns_being_dealloced) ;  /* 0x0000004000b87944 */ /* 0x028fea0003c00000 */
.L_x_101:
[----:B------:R-:W-:Y:S01]  /*4e20*/  NOP ;  /* 0x0000000000007918 */ /* 0x000fe20000000000 */
[----:B------:R-:W-:Y:S05]  /*4e30*/  EXIT ;  /* 0x000000000000794d */ /* 0x000fea0003800000 */
.L_x_72:
[----:B------:R-:W-:-:S09]  /*4e40*/  UISETP.NE.OR UP0, UPT, UR13, 0x3, !UP3 ;  /* 0x000000030d00788c */ /* 0x000fd2000df05670 */
[----:B------:R-:W-:Y:S05]  /*4e50*/  BRA.U UP0, `(.L_x_102) ;  /* 0x0000000d000c7547 */ /* 0x000fea000b800000 */
[----:B------:R-:W1:Y:S01]  /*4e60*/  S2UR UR10, SR_CgaCtaId ;  /* 0x00000000000a79c3 */ /* 0x000e620000008800 */
[----:B------:R-:W2:Y:S01]  /*4e70*/  LDCU UR26, c[0x0][0x370] ;  /* 0x00006e00ff1a77ac */ /* 0x000ea20008000800 */
[----:B------:R-:W-:Y:S02]  /*4e80*/  HFMA2 R13, -RZ, RZ, 0, 0 ;  /* 0x00000000ff0d7431 */ /* 0x000fe400000001ff */
[----:B------:R-:W-:Y:S01]  /*4e90*/  IMAD.MOV.U32 R15, RZ, RZ, 0x1 ;  /* 0x00000001ff0f7424 */ /* 0x000fe200078e00ff */
[----:B------:R-:W-:Y:S01]  /*4ea0*/  MOV R12, 0x2000 ;  /* 0x00002000000c7802 */ /* 0x000fe20000000f00 */
[----:B------:R-:W2:Y:S01]  /*4eb0*/  LDCU.128 UR28, c[0x0][0xb10] ;  /* 0x00016200ff1c77ac */ /* 0x000ea20008000c00 */
[----:B------:R-:W-:Y:S01]  /*4ec0*/  IMAD.MOV.U32 R14, RZ, RZ, RZ ;  /* 0x000000ffff0e7224 */ /* 0x000fe200078e00ff */
[----:B------:R-:W3:Y:S01]  /*4ed0*/  LDC.64 R16, c[0x0][0x348] ;  /* 0x0000d200ff107b82 */ /* 0x000ee20000000a00 */
[----:B------:R-:W4:Y:S01]  /*4ee0*/  LDCU UR25, c[0x0][0x374] ;  /* 0x00006e80ff1977ac */ /* 0x000f220008000800 */
[----:B------:R-:W1:Y:S06]  /*4ef0*/  LDCU UR16, c[0x0][0xb0c] ;  /* 0x00016180ff1077ac */ /* 0x000e6c0008000800 */
[----:B------:R-:W3:Y:S01]  /*4f00*/  LDC.64 R2, c[0x0][0x888] ;  /* 0x00022200ff027b82 */ /* 0x000ee20000000a00 */
[----:B------:R-:W1:Y:S01]  /*4f10*/  LDCU UR35, c[0x0][0xb20] ;  /* 0x00016400ff2377ac */ /* 0x000e620008000800 */
[----:B------:R-:W1:Y:S06]  /*4f20*/  LDCU UR4, c[0x0][0xb30] ;  /* 0x00016600ff0477ac */ /* 0x000e6c0008000800 */
[----:B------:R-:W3:Y:S01]  /*4f30*/  LDC.64 R4, c[0x0][0x890] ;  /* 0x00022400ff047b82 */ /* 0x000ee20000000a00 */
[----:B------:R-:W-:Y:S01]  /*4f40*/  UMOV UR17, 0x400 ;  /* 0x0000040000117882 */ /* 0x000fe20000000000 */
[----:B--2---:R-:W-:-:S02]  /*4f50*/  UIMAD.WIDE.U32 UR6, UR26, UR28, URZ ;  /* 0x0000001c1a0672a5 */ /* 0x004fc4000f8e00ff */
[----:B----4-:R-:W-:Y:S02]  /*4f60*/  UIMAD.WIDE.U32 UR8, UR25, UR31, URZ ;  /* 0x0000001f190872a5 */ /* 0x010fe4000f8e00ff */
[----:B-1----:R-:W-:Y:S02]  /*4f70*/  ULEA UR17, UR10, UR17, 0x18 ;  /* 0x000000110a117291 */ /* 0x002fe4000f8ec0ff */
[----:B------:R-:W-:Y:S02]  /*4f80*/  UPLOP3.LUT UP3, UPT, UPT, UPT, UPT, 0x40, 0x4 ;  /* 0x000000000004789c */ /* 0x000fe40003f6e870 */
[----:B------:R-:W-:Y:S01]  /*4f90*/  UIADD3 UR27, UPT, UPT, UR17, 0x140, URZ ;  /* 0x00000140111b7890 */ /* 0x000fe2000fffe0ff */
[----:B------:R-:W-:Y:S01]  /*4fa0*/  UMOV UR6, UR7 ;  /* 0x0000000700067c82 */ /* 0x000fe20008000000 */
[----:B------:R-:W-:Y:S01]  /*4fb0*/  UMOV UR32, UR9 ;  /* 0x0000000900207c82 */ /* 0x000fe20008000000 */
[----:B------:R-:W-:Y:S02]  /*4fc0*/  UISETP.GE.AND UP0, UPT, UR40, 0x1, UPT ;  /* 0x000000012800788c */ /* 0x000fe4000bf06270 */
[----:B------:R-:W-:Y:S01]  /*4fd0*/  UISETP.NE.AND UP4, UPT, UR40, 0x1, UPT ;  /* 0x000000012800788c */ /* 0x000fe2000bf85270 */
[----:B------:R-:W1:Y:S01]  /*4fe0*/  LDCU.64 UR14, c[0x0][0xb28] ;  /* 0x00016500ff0e77ac */ /* 0x000e620008000a00 */
[----:B------:R-:W-:-:S02]  /*4ff0*/  UISETP.NE.AND UP6, UPT, UR16, 0x1, UPT ;  /* 0x000000011000788c */ /* 0x000fc4000bfc5270 */
[----:B------:R-:W-:Y:S02]  /*5000*/  UISETP.NE.AND UP5, UPT, UR30, 0x1, UPT ;  /* 0x000000011e00788c */ /* 0x000fe4000bfa5270 */
[----:B------:R-:W-:Y:S02]  /*5010*/  UPRMT UR27, UR10, 0x654, UR27 ;  /* 0x000006540a1b7896 */ /* 0x000fe4000800001b */
[----:B------:R-:W-:Y:S02]  /*5020*/  USHF.R.U32.HI UR33, URZ, UR29, UR6 ;  /* 0x0000001dff217299 */ /* 0x000fe40008011606 */
[----:B------:R-:W-:Y:S02]  /*5030*/  USHF.R.U32.HI UR32, URZ, UR35, UR32 ;  /* 0x00000023ff207299 */ /* 0x000fe40008011620 */
[----:B------:R-:W-:-:S11]  /*5040*/  UISETP.NE.AND UP2, UPT, UR4, 0x1, UPT ;  /* 0x000000010400788c */ /* 0x000fd6000bf45270 */
.L_x_110:
[C---:B------:R-:W-:Y:S02]  /*5050*/  LEA R7, R14.reuse, UR17, 0x3 ;  /* 0x000000110e077c11 */ /* 0x040fe4000f8e18ff */
[----:B------:R-:W-:Y:S02]  /*5060*/  SHF.L.U32 R0, R13, 0x1f, RZ ;  /* 0x0000001f0d007819 */ /* 0x000fe400000006ff */
[----:B------:R-:W-:Y:S02]  /*5070*/  LEA R8, R14, UR17, 0x4 ;  /* 0x000000110e087c11 */ /* 0x000fe4000f8e20ff */
[----:B--2---:R-:W2:Y:S02]  /*5080*/  SYNCS.PHASECHK.TRANS64.TRYWAIT P0, [R7+URZ+0x160], R0 ;  /* 0x00016000070075a7 */ /* 0x004ea400080011ff */
[----:B--2---:R-:W-:Y:S05]  /*5090*/  @!P0 BRA `(.L_x_103) ;  /* 0x0000003c007c8947 */ /* 0x004fea0003800000 */
.L_x_192:
[----:B------:R-:W4:Y:S01]  /*50a0*/  LDS.128 R8, [R8+0x1f0] ;  /* 0x0001f00008087984 */ /* 0x000f220000000c00 */
[----:B------:R-:W-:Y:S01]  /*50b0*/  UISETP.GE.AND UP0, UPT, UR40, 0x1, UPT ;  /* 0x000000012800788c */ /* 0x000fe2000bf06270 */
[----:B------:R-:W-:Y:S01]  /*50c0*/  @!PT LDS RZ, [RZ] ;  /* 0x00000000fffff984 */ /* 0x000fe20000000800 */
[----:B------:R-:W-:Y:S01]  /*50d0*/  @!PT LDS RZ, [RZ] ;  /* 0x00000000fffff984 */ /* 0x000fe20000000800 */
[----:B------:R-:W-:Y:S01]  /*50e0*/  @!PT LDS RZ, [RZ] ;  /* 0x00000000fffff984 */ /* 0x000fe20000000800 */
[----:B------:R-:W-:Y:S01]  /*50f0*/  @!PT LDS RZ, [RZ] ;  /* 0x00000000fffff984 */ /* 0x000fe20000000800 */
[----:B------:R1:W-:Y:S06]  /*5100*/  MEMBAR.ALL.CTA ;  /* 0x0000000000007992 */ /* 0x0003ec0000008000 */
[----:B-1----:R-:W1:Y:S01]  /*5110*/  FENCE.VIEW.ASYNC.S ;  /* 0x00000000000073c6 */ /* 0x002e620000000000 */
[----:B----4-:R-:W-:Y:S11]  /*5120*/  LOP3.LUT P0, RZ, R10, 0x1, RZ, 0xc0, !PT ;  /* 0x000000010aff7812 */ /* 0x010ff6000780c0ff */
[----:B------:R-:W-:Y:S02]  /*5130*/  @!UPT UIADD3 URZ, UPT, UPT, URZ, URZ, URZ ;  /* 0x000000fffffff290 */ /* 0x000fe4000fffe0ff */
[----:B-1----:R-:W-:Y:S01]  /*5140*/  VOTEU.ANY UP1, P0 ;  /* 0x0000000000ff7886 */ /* 0x002fe20000020100 */
[----:B------:R-:W-:Y:S11]  /*5150*/  PLOP3.LUT P0, PT, PT, PT, UP1, 0x80, 0x8 ;  /* 0x000000000008781c */ /* 0x000ff60003f0f018 */
[----:B------:R-:W-:Y:S02]  /*5160*/  @!UPT UIADD3 URZ, UPT, UPT, URZ, URZ, URZ ;  /* 0x000000fffffff290 */ /* 0x000fe4000fffe0ff */
[----:B--2---:R-:W-:Y:S02]  /*5170*/  @P0 SHF.R.U32.HI R0, RZ, 0x10, R9 ;  /* 0x00000010ff000819 */ /* 0x004fe40000011609 */
[----:B------:R-:W-:Y:S02]  /*5180*/  @P0 MOV R6, R8 ;  /* 0x0000000800060202 */ /* 0x000fe40000000f00 */
[----:B------:R-:W-:Y:S01]  /*5190*/  @P0 R2UR UR4, R0 ;  /* 0x00000000000402ca */ /* 0x000fe200000e0000 */
[----:B------:R-:W-:Y:S01]  /*51a0*/  VIADD R0, R7, 0x170 ;  /* 0x0000017007007836 */ /* 0x000fe20000000000 */
[----:B------:R-:W-:Y:S02]  /*51b0*/  @P0 LOP3.LUT R8, R9, 0xffff, RZ, 0xc0, !PT ;  /* 0x0000ffff09080812 */ /* 0x000fe400078ec0ff */
[----:B------:R-:W-:Y:S02]  /*51c0*/  @P0 R2UR UR6, R6 ;  /* 0x00000000060602ca */ /* 0x000fe400000e0000 */
[----:B------:R-:W-:Y:S02]  /*51d0*/  PRMT R0, RZ, 0x654, R0 ;  /* 0x00000654ff007816 */ /* 0x000fe40000000000 */
[----:B------:R-:W-:Y:S02]  /*51e0*/  @P0 R2UR UR5, R8 ;  /* 0x00000000080502ca */ /* 0x000fe400000e0000 */
[----:B------:R1:W-:Y:S03]  /*51f0*/  SYNCS.ARRIVE.TRANS64.RED.A1T0 RZ, [R0+URZ], RZ ;  /* 0x000000ff00ff79a7 */ /* 0x0003e600081004ff */
[----:B------:R-:W-:Y:S04]  /*5200*/  @UP1 UMOV UR24, UR4 ;  /* 0x0000000400181c82 */ /* 0x000fe80008000000 */
[----:B------:R-:W-:Y:S04]  /*5210*/  @UP1 UMOV UR13, UR6 ;  /* 0x00000006000d1c82 */ /* 0x000fe80008000000 */
[----:B------:R-:W-:Y:S01]  /*5220*/  @UP1 UMOV UR7, UR5 ;  /* 0x0000000500071c82 */ /* 0x000fe20008000000 */
[----:B------:R-:W-:Y:S05]  /*5230*/  BRA.U !UP0, `(.L_x_104) ;  /* 0x0000000108a47547 */ /* 0x000fea000b800000 */
[----:B------:R-:W-:Y:S02]  /*5240*/  UIMAD.WIDE.U32 UR10, UR7, UR31, URZ ;  /* 0x0000001f070a72a5 */ /* 0x000fe4000f8e00ff */
[----:B------:R-:W-:Y:S02]  /*5250*/  UIMAD.WIDE.U32 UR18, UR13, UR28, URZ ;  /* 0x0000001c0d1272a5 */ /* 0x000fe4000f8e00ff */
[----:B------:R-:W-:Y:S02]  /*5260*/  USEL UR4, UR25, UR32, !UP5 ;  /* 0x0000002019047287 */ /* 0x000fe4000e800000 */
[----:B------:R-:W-:Y:S02]  /*5270*/  USEL UR8, UR26, UR33, !UP6 ;  /* 0x000000211a087287 */ /* 0x000fe4000f000000 */
[----:B------:R-:W-:Y:S02]  /*5280*/  UIMAD.WIDE.U32 UR20, UR4, UR14, URZ ;  /* 0x0000000e041472a5 */ /* 0x000fe4000f8e00ff */
[----:B------:R-:W-:Y:S01]  /*5290*/  UIMAD.WIDE.U32 UR22, UR8, UR14, URZ ;  /* 0x0000000e081672a5 */ /* 0x000fe2000f8e00ff */
[----:B------:R-:W-:Y:S02]  /*52a0*/  UMOV UR5, UR11 ;  /* 0x0000000b00057c82 */ /* 0x000fe40008000000 */
[----:B------:R-:W-:Y:S03]  /*52b0*/  USHF.R.U32.HI UR6, URZ, UR35, UR5 ;  /* 0x00000023ff067299 */ /* 0x000fe60008011605 */
[----:B------:R-:W-:Y:S01]  /*52c0*/  UMOV UR5, UR19 ;  /* 0x0000001300057c82 */ /* 0x000fe20008000000 */
[----:B------:R-:W-:Y:S02]  /*52d0*/  USEL UR6, UR7, UR6, !UP5 ;  /* 0x0000000607067287 */ /* 0x000fe4000e800000 */
[----:B------:R-:W-:Y:S02]  /*52e0*/  USHF.R.U32.HI UR9, URZ, UR29, UR5 ;  /* 0x0000001dff097299 */ /* 0x000fe40008011605 */
[----:B------:R-:W-:Y:S01]  /*52f0*/  UIMAD.WIDE.U32 UR10, UR6, UR14, URZ ;  /* 0x0000000e060a72a5 */ /* 0x000fe2000f8e00ff */
[----:B------:R-:W-:Y:S02]  /*5300*/  UMOV UR5, UR21 ;  /* 0x0000001500057c82 */ /* 0x000fe40008000000 */
[----:B------:R-:W-:Y:S03]  /*5310*/  @UP4 USHF.R.U32.HI UR4, URZ, UR15, UR5 ;  /* 0x0000000fff044299 */ /* 0x000fe60008011605 */
[----:B------:R-:W-:Y:S01]  /*5320*/  UMOV UR5, UR23 ;  /* 0x0000001700057c82 */ /* 0x000fe20008000000 */
[----:B------:R-:W-:Y:S02]  /*5330*/  UIMAD UR4, UR40, UR4, URZ ;  /* 0x00000004280472a4 */ /* 0x000fe4000f8e02ff */
[----:B------:R-:W-:Y:S02]  /*5340*/  @UP4 USHF.R.U32.HI UR8, URZ, UR15, UR5 ;  /* 0x0000000fff084299 */ /* 0x000fe40008011605 */
[----:B------:R-:W-:Y:S02]  /*5350*/  USEL UR5, UR13, UR9, !UP6 ;  /* 0x000000090d057287 */ /* 0x000fe4000f000000 */
[----:B------:R-:W-:Y:S02]  /*5360*/  UIMAD UR9, UR40, UR8, URZ ;  /* 0x00000008280972a4 */ /* 0x000fe4000f8e02ff */
[----:B------:R-:W-:Y:S03]  /*5370*/  UISETP.GE.AND UP0, UPT, UR6, UR4, UPT ;  /* 0x000000040600728c */ /* 0x000fe6000bf06270 */
[----:B------:R-:W-:Y:S01]  /*5380*/  UMOV UR4, UR11 ;  /* 0x0000000b00047c82 */ /* 0x000fe20008000000 */
[----:B------:R-:W-:Y:S02]  /*5390*/  UISETP.GE.OR UP0, UPT, UR5, UR9, UP0 ;  /* 0x000000090500728c */ /* 0x000fe40008706670 */
[----:B------:R-:W-:Y:S02]  /*53a0*/  USHF.R.U32.HI UR4, URZ, UR15, UR4 ;  /* 0x0000000fff047299 */ /* 0x000fe40008011604 */
[----:B------:R-:W-:Y:S02]  /*53b0*/  UIMAD.WIDE.U32 UR10, UR5, UR14, URZ ;  /* 0x0000000e050a72a5 */ /* 0x000fe4000f8e00ff */
[----:B------:R-:W-:Y:S04]  /*53c0*/  USEL UR12, UR6, UR4, !UP4 ;  /* 0x00000004060c7287 */ /* 0x000fe8000e000000 */
[----:B------:R-:W-:Y:S01]  /*53d0*/  UIADD3 UR9, UPT, UPT, -UR12, URZ, URZ ;  /* 0x000000ff0c097290 */ /* 0x000fe2000fffe1ff */
[----:B------:R-:W-:Y:S02]  /*53e0*/  @!UP0 UMOV UR4, UR11 ;  /* 0x0000000b00048c82 */ /* 0x000fe40008000000 */
[----:B------:R-:W-:Y:S02]  /*53f0*/  @!UP0 USHF.R.U32.HI UR4, URZ, UR15, UR4 ;  /* 0x0000000fff048299 */ /* 0x000fe40008011604 */
[----:B------:R-:W-:Y:S02]  /*5400*/  UIMAD UR9, UR40, UR9, UR6 ;  /* 0x00000009280972a4 */ /* 0x000fe4000f8e0206 */
[----:B------:R-:W-:Y:S04]  /*5410*/  @!UP0 USEL UR4, UR5, UR4, !UP4 ;  /* 0x0000000405048287 */ /* 0x000fe8000e000000 */
[----:B------:R-:W-:Y:S02]  /*5420*/  @!UP0 UIMAD UR9, UR8, UR9, UR4 ;  /* 0x00000009080982a4 */ /* 0x000fe4000f8e0204 */
[----:B------:R-:W-:Y:S02]  /*5430*/  @!UP0 UIADD3 UR10, UPT, UPT, UR12, -UR4, URZ ;  /* 0x800000040c0a8290 */ /* 0x000fe4000fffe0ff */
[----:B------:R-:W-:Y:S02]  /*5440*/  UIADD3 UR4, UPT, UPT, -UR5, URZ, URZ ;  /* 0x000000ff05047290 */ /* 0x000fe4000fffe1ff */
[----:B------:R-:W-:Y:S02]  /*5450*/  UIADD3 UR8, UPT, UPT, -UR6, URZ, URZ ;  /* 0x000000ff06087290 */ /* 0x000fe4000fffe1ff */
[----:B------:R-:W-:Y:S02]  /*5460*/  @!UP0 UIMAD UR6, UR10, UR40, UR5 ;  /* 0x000000280a0682a4 */ /* 0x000fe4000f8e0205 */
[----:B------:R-:W-:Y:S02]  /*5470*/  UIMAD UR13, UR16, UR4, UR13 ;  /* 0x00000004100d72a4 */ /* 0x000fe4000f8e020d */
[----:B------:R-:W-:Y:S01]  /*5480*/  UIMAD UR7, UR30, UR8, UR7 ;  /* 0x000000081e0772a4 */ /* 0x000fe2000f8e0207 */
[----:B------:R-:W-:Y:S02]  /*5490*/  @!UP0 UMOV UR5, UR9 ;  /* 0x0000000900058c82 */ /* 0x000fe40008000000 */
[----:B------:R-:W-:Y:S02]  /*54a0*/  UIMAD UR13, UR5, UR16, UR13 ;  /* 0x00000010050d72a4 */ /* 0x000fe4000f8e020d */
[----:B------:R-:W-:Y:S11]  /*54b0*/  UIMAD UR7, UR6, UR30, UR7 ;  /* 0x0000001e060772a4 */ /* 0x000ff6000f8e0207 */
[----:B------:R-:W-:Y:S01]  /*54c0*/  @!UPT UIADD3 URZ, UPT, UPT, URZ, URZ, URZ ;  /* 0x000000fffffff290 */ /* 0x000fe2000fffe0ff */
.L_x_104:
[----:B------:R-:W2:Y:S01]  /*54d0*/  @!UP2 LDCU.128 UR20, c[0x0][0xb10] ;  /* 0x00016200ff14a7ac */ /* 0x000ea20008000c00 */
[C---:B---3--:R-:W-:Y:S02]  /*54e0*/  ISETP.NE.U32.AND P1, PT, R4.reuse, RZ, PT ;  /* 0x000000ff0400720c */ /* 0x048fe40003f25070 */
[----:B------:R-:W-:Y:S02]  /*54f0*/  ISETP.NE.U32.AND P0, PT, R4, RZ, PT ;  /* 0x000000ff0400720c */ /* 0x000fe40003f05070 */
[C---:B------:R-:W-:Y:S02]  /*5500*/  ISETP.NE.AND.EX P1, PT, R5.reuse, RZ, PT, P1 ;  /* 0x000000ff0500720c */ /* 0x040fe40003f25310 */
[----:B------:R-:W-:Y:S01]  /*5510*/  ISETP.NE.AND.EX P0, PT, R5, RZ, PT, P0 ;  /* 0x000000ff0500720c */ /* 0x000fe20003f05300 */
[----:B------:R-:W3:Y:S01]  /*5520*/  @!UP2 LDCU UR5, c[0x0][0xb0c] ;  /* 0x00016180ff05a7ac */ /* 0x000ee20008000800 */
[----:B------:R-:W-:Y:S01]  /*5530*/  SHF.L.U32 R6, R15, 0x1f, RZ ;  /* 0x0000001f0f067819 */ /* 0x000fe200000006ff */
[----:B--2---:R-:W-:Y:S07]  /*5540*/  UIMAD.WIDE.U32 UR8, UR13, UR20, URZ ;  /* 0x000000140d0872a5 */ /* 0x004fee000f8e00ff */
[----:B------:R-:W-:Y:S01]  /*5550*/  @!UP2 UMOV UR4, UR9 ;  /* 0x000000090004ac82 */ /* 0x000fe20008000000 */
[----:B---3--:R-:W-:Y:S02]  /*5560*/  @!UP2 UISETP.NE.AND UP0, UPT, UR5, 0x1, UPT ;  /* 0x000000010500a88c */ /* 0x008fe4000bf05270 */
[----:B------:R-:W-:Y:S02]  /*5570*/  @!UP2 USHF.R.U32.HI UR4, URZ, UR21, UR4 ;  /* 0x00000015ff04a299 */ /* 0x000fe40008011604 */
[----:B------:R-:W-:Y:S02]  /*5580*/  UIMAD.WIDE.U32 UR8, UR7, UR23, URZ ;  /* 0x00000017070872a5 */ /* 0x000fe4000f8e00ff */
[----:B------:R-:W-:Y:S02]  /*5590*/  @!UP2 USEL UR10, UR13, UR4, !UP0 ;  /* 0x000000040d0aa287 */ /* 0x000fe4000c000000 */
[----:B------:R-:W-:Y:S03]  /*55a0*/  @!UP2 UISETP.NE.AND UP0, UPT, UR22, 0x1, UPT ;  /* 0x000000011600a88c */ /* 0x000fe6000bf05270 */
[----:B------:R-:W-:Y:S02]  /*55b0*/  @!UP2 UMOV UR6, UR9 ;  /* 0x000000090006ac82 */ /* 0x000fe40008000000 */
[----:B------:R-:W2:Y:S02]  /*55c0*/  @!UP2 LDCU UR4, c[0x0][0xb20] ;  /* 0x00016400ff04a7ac */ /* 0x000ea40008000800 */
[----:B--2---:R-:W-:Y:S04]  /*55d0*/  @!UP2 USHF.R.U32.HI UR6, URZ, UR4, UR6 ;  /* 0x00000004ff06a299 */ /* 0x004fe80008011606 */
[----:B------:R-:W-:Y:S04]  /*55e0*/  @!UP2 USEL UR6, UR7, UR6, !UP0 ;  /* 0x000000060706a287 */ /* 0x000fe8000c000000 */
[----:B------:R-:W-:Y:S02]  /*55f0*/  @!UP2 UIADD3 UR4, UPT, UPT, -UR10, UR6, URZ ;  /* 0x000000060a04a290 */ /* 0x000fe4000fffe1ff */
[----:B------:R-:W-:Y:S02]  /*5600*/  @!UP2 UIADD3 UR6, UPT, UPT, UR10, -UR6, URZ ;  /* 0x800000060a06a290 */ /* 0x000fe4000fffe0ff */
[----:B------:R-:W-:Y:S02]  /*5610*/  @!UP2 UIMAD UR13, UR4, UR5, UR13 ;  /* 0x00000005040da2a4 */ /* 0x000fe4000f8e020d */
[----:B------:R-:W-:Y:S01]  /*5620*/  @!UP2 UIMAD UR7, UR6, UR22, UR7 ;  /* 0x000000160607a2a4 */ /* 0x000fe2000f8e0207 */
[----:B------:R-:W-:Y:S11]  /*5630*/  BRA.U UP3, `(.L_x_105) ;  /* 0x0000000103107547 */ /* 0x000ff6000b800000 */
[----:B------:R-:W-:Y:S04]  /*5640*/  MOV R7, UR34 ;  /* 0x0000002200077c02 */ /* 0x000fe80008000f00 */
[----:B------:R-:W-:Y:S04]  /*5650*/  SHF.L.U32 R7, R7, 0x1f, RZ ;  /* 0x0000001f07077819 */ /* 0x000fe800000006ff */
[----:B------:R-:W2:Y:S02]  /*5660*/  SYNCS.PHASECHK.TRANS64.TRYWAIT P2, [UR17+0x158], R7 ;  /* 0x00015807ff0075a7 */ /* 0x000ea40008041111 */
[----:B--2---:R-:W-:Y:S05]  /*5670*/  @!P2 BRA `(.L_x_106) ;  /* 0x000000380018a947 */ /* 0x004fea0003800000 */
.L_x_105:
[----:B------:R-:W-:Y:S05]  /*5680*/  @!P1 BRA `(.L_x_107) ;  /* 0x0000000000309947 */ /* 0x000fea0003800000 */
[----:B------:R-:W-:Y:S01]  /*5690*/  ISETP.NE.U32.AND P1, PT, R2, RZ, PT ;  /* 0x000000ff0200720c */ /* 0x000fe20003f25070 */
[----:B------:R-:W2:Y:S01]  /*56a0*/  LDCU.64 UR4, c[0x0][0x358] ;  /* 0x00006b00ff0477ac */ /* 0x000ea20008000a00 */
[----:B------:R-:W-:Y:S02]  /*56b0*/  IMAD.MOV.U32 R141, RZ, RZ, 0x1 ;  /* 0x00000001ff8d7424 */ /* 0x000fe400078e00ff */
[----:B------:R-:W-:Y:S11]  /*56c0*/  ISETP.NE.AND.EX P1, PT, R3, RZ, PT, P1 ;  /* 0x000000ff0300720c */ /* 0x000ff60003f25310 */
[----:B------:R-:W-:Y:S02]  /*56d0*/  @!UPT UIADD3 URZ, UPT, UPT, URZ, URZ, URZ ;  /* 0x000000fffffff290 */ /* 0x000fe4000fffe0ff */
[----:B------:R-:W3:Y:S01]  /*56e0*/  @P1 LDC.64 R8, c[0x0][0x888] ;  /* 0x00022200ff081b82 */ /* 0x000ee20000000a00 */
[----:B-1----:R-:W-:Y:S04]  /*56f0*/  @P1 IMAD R0, R4, UR36, RZ ;  /* 0x0000002404001c24 */ /* 0x002fe8000f8e02ff */
[----:B---3--:R-:W-:Y:S04]  /*5700*/  @P1 IMAD.WIDE R8, R0, 0x4, R8 ;  /* 0x0000000400081825 */ /* 0x008fe800078e0208 */
[----:B------:R-:W-:Y:S01]  /*5710*/  HFMA2 R0, -RZ, RZ, 0, 5.9604644775390625e-08 ;  /* 0x00000001ff007431 */ /* 0x000fe200000001ff */
[----:B--2--5:R2:W5:Y:S04]  /*5720*/  @P1 LDG.E R71, desc[UR4][R8.64] ;  /* 0x0000000408471981 */ /* 0x024568000c1e1900 */
[----:B------:R-:W-:Y:S01]  /*5730*/  @!P1 PRMT R141, R0, 0x7610, R141 ;  /* 0x00007610008d9816 */ /* 0x000fe2000000008d */
[----:B--2---:R-:W3:Y:S06]  /*5740*/  @!P1 LDC R71, c[0x0][0x880] ;  /* 0x00022000ff479b82 */ /* 0x004eec0000000800 */
.L_x_107:
[----:B---3-5:R-:W-:Y:S01]  /*5750*/  @!P0 FSETP.EQ.AND P1, PT, R71, RZ, PT ;  /* 0x000000ff4700820b */ /* 0x028fe20003f22000 */
[----:B------:R-:W-:Y:S01]  /*5760*/  @!UPT UIADD3 URZ, UPT, UPT, URZ, URZ, URZ ;  /* 0x000000fffffff290 */ /* 0x000fe2000fffe0ff */
[----:B------:R-:W-:Y:S11]  /*5770*/  @!P0 BRA `(.L_x_108) ;  /* 0x0000000000188947 */ /* 0x000ff60003800000 */
[----:B------:R-:W-:Y:S02]  /*5780*/  LOP3.LUT P0, RZ, R141, 0xff, RZ, 0xc0, !PT ;  /* 0x000000ff8dff7812 */ /* 0x000fe4000780c0ff */
[----:B------:R-:W-:Y:S04]  /*5790*/  ISETP.NE.U32.AND P1, PT, R2, RZ, PT ;  /* 0x000000ff0200720c */ /* 0x000fe80003f25070 */
[----:B------:R-:W-:Y:S04]  /*57a0*/  ISETP.NE.AND.EX P1, PT, R3, RZ, PT, P1 ;  /* 0x000000ff0300720c */ /* 0x000fe80003f25310 */
[----:B------:R-:W-:Y:S03]  /*57b0*/  PLOP3.LUT P1, PT, P1, PT, PT, 0x8, 0x80 ;  /* 0x000000000080781c */ /* 0x000fe60000f2e170 */
[----:B------:R-:W-:Y:S11]  /*57c0*/  @P0 FSETP.EQ.AND P1, PT, R71, RZ, PT ;  /* 0x000000ff4700020b */ /* 0x000ff60003f22000 */
[----:B------:R-:W-:Y:S02]  /*57d0*/  @!UPT UIADD3 URZ, UPT, UPT, URZ, URZ, URZ ;  /* 0x000000fffffff290 */ /* 0x000fe4000fffe0ff */
.L_x_108:
[----:B------:R-:W2:Y:S01]  /*57e0*/  SYNCS.PHASECHK.TRANS64.TRYWAIT P0, [UR17+0x148], R6 ;  /* 0x00014806ff0075a7 */ /* 0x000ea20008001111 */
[----:B------:R-:W-:Y:S02]  /*57f0*/  ELECT P2, URZ, PT ;  /* 0x0000000000ff782f */ /* 0x000fe40003840000 */
[----:B------:R-:W-:Y:S01]  /*5800*/  IADD3 R14, PT, PT, R14, 0x1, RZ ;  /* 0x000000010e0e7810 */ /* 0x000fe20007ffe0ff */
[----:B--2---:R-:W-:Y:S10]  /*5810*/  @!P0 BRA `(.L_x_109) ;  /* 0x0000003400c88947 */ /* 0x004ff40003800000 */
.L_x_195:
[----:B------:R-:W-:Y:S01]  /*5820*/  PLOP3.LUT P1, PT, P1, P2, PT, 0xf2, 0x2f ;  /* 0x00000000002f781c */ /* 0x000fe20000f25e72 */
[----:B------:R-:W-:Y:S01]  /*5830*/  UMOV UR18, 0x0 ;  /* 0x0000000000127882 */ /* 0x000fe20000000000 */
[----:B------:R-:W-:Y:S01]  /*5840*/  UMOV UR19, 0x10000000 ;  /* 0x1000000000137882 */ /* 0x000fe20000000000 */
[----:B------:R-:W-:Y:S01]  /*5850*/  UMOV UR12, UR36 ;  /* 0x00000024000c7c82 */ /* 0x000fe20008000000 */
[----:B------:R-:W-:Y:S01]  /*5860*/  LOP3.LUT R15, R15, 0x1, RZ, 0x3c, !PT ;  /* 0x000000010f0f7812 */ /* 0x000fe200078e3cff */
[----:B------:R-:W-:Y:S01]  /*5870*/  UPLOP3.LUT UP3, UPT, UPT, UPT, UPT, 0x80, 0x8 ;  /* 0x000000000008789c */ /* 0x000fe20003f6f070 */
[----:B------:R-:W-:Y:S07]  /*5880*/  UMOV UR36, UR24 ;  /* 0x0000001800247c82 */ /* 0x000fee0008000000 */
[----:B-1----:R-:W-:Y:S01]  /*5890*/  @!P1 IADD3 R6, P0, PT, R16, 0x580, RZ ;  /* 0x0000058010069810 */ /* 0x002fe20007f1e0ff */
[----:B------:R-:W-:Y:S03]  /*58a0*/  VOTEU.ALL UP0, P1 ;  /* 0x0000000000ff7886 */ /* 0x000fe60000800000 */
[----:B------:R-:W-:Y:S01]  /*58b0*/  @!P1 R2UR UR5, R6 ;  /* 0x00000000060592ca */ /* 0x000fe200000e0000 */
[----:B------:R-:W-:Y:S01]  /*58c0*/  @!P1 IMAD.X R0, RZ, RZ, R17, P0 ;  /* 0x000000ffff009224 */ /* 0x000fe200000e0611 */
[----:B------:R-:W-:Y:S01]  /*58d0*/  @!UP0 USHF.L.U32 UR10, UR45, 0x6, URZ ;  /* 0x000000062d0a8899 */ /* 0x000fe200080006ff */
[----:B------:R-:W-:Y:S01]  /*58e0*/  ISETP.NE.AND P0, PT, R14, 0x2, PT ;  /* 0x000000020e00780c */ /* 0x000fe20003f05270 */
[----:B------:R-:W-:Y:S02]  /*58f0*/  @!UP0 USHF.L.U32 UR11, UR46, 0x7, URZ ;  /* 0x000000072e0b8899 */ /* 0x000fe400080006ff */
[----:B------:R-:W-:Y:S01]  /*5900*/  @!P1 R2UR UR4, R0 ;  /* 0x00000000000492ca */ /* 0x000fe200000e0000 */
[----:B------:R-:W-:Y:S01]  /*5910*/  @!UP0 UIADD3 UR8, UPT, UPT, UR17, 0x400, URZ ;  /* 0x0000040011088890 */ /* 0x000fe2000fffe0ff */
[----:B------:R-:W-:Y:S01]  /*5920*/  SEL R0, RZ, 0x1, P0 ;  /* 0x00000001ff007807 */ /* 0x000fe20000000000 */
[----:B------:R-:W-:Y:S01]  /*5930*/  @!UP0 UIADD3 UR9, UPT, UPT, UR17, 0x140, URZ ;  /* 0x0000014011098890 */ /* 0x000fe2000fffe0ff */
[----:B------:R-:W-:Y:S01]  /*5940*/  SEL R14, R14, RZ, P0 ;  /* 0x000000ff0e0e7207 */ /* 0x000fe20000000000 */
[----:B------:R-:W-:Y:S01]  /*5950*/  VOTEU.ALL UP0, P1 ;  /* 0x0000000000ff7886 */ /* 0x000fe20000800000 */
[----:B------:R-:W-:Y:S01]  /*5960*/  LOP3.LUT R13, R13, R0, RZ, 0x3c, !PT ;  /* 0x000000000d0d7212 */ /* 0x000fe200078e3cff */
[----:B------:R-:W-:Y:S01]  /*5970*/  IMAD.U32 R6, RZ, RZ, UR5 ;  /* 0x00000005ff067e24 */ /* 0x000fe2000f8e00ff */
[----:B------:R-:W-:Y:S02]  /*5980*/  UIADD3 UR45, UPT, UPT, UR7, UR55, URZ ;  /* 0x00000037072d7290 */ /* 0x000fe4000fffe0ff */
[----:B------:R-:W-:Y:S03]  /*5990*/  UIADD3 UR46, UPT, UPT, UR13, UR58, URZ ;  /* 0x0000003a0d2e7290 */ /* 0x000fe6000fffe0ff */
[----:B------:R-:W-:Y:S01]  /*59a0*/  IMAD.U32 R7, RZ, RZ, UR4 ;  /* 0x00000004ff077e24 */ /* 0x000fe2000f8e00ff */
[----:B------:R-:W-:Y:S04]  /*59b0*/  @!P1 R2UR UR4, R6 ;  /* 0x00000000060492ca */ /* 0x000fe800000e0000 */
[----:B------:R-:W-:Y:S11]  /*59c0*/  @!P1 R2UR UR5, R7 ;  /* 0x00000000070592ca */ /* 0x000ff600000e0000 */
[----:B------:R-:W-:Y:S02]  /*59d0*/  @!UPT UIADD3 URZ, UPT, UPT, URZ, URZ, URZ ;  /* 0x000000fffffff290 */ /* 0x000fe4000fffe0ff */
[----:B------:R2:W-:Y:S01]  /*59e0*/  @!UP0 UTMALDG.3D [UR8], [UR4], desc[UR18] ;  /* 0x00001208040085b4 */ /* 0x0005e20008011000 */
[----:B------:R2:W-:Y:S01]  /*59f0*/  @!P1 SYNCS.ARRIVE.TRANS64.RED.A0TR RZ, [UR17+0x140], R12 ;  /* 0x0001400cffff99a7 */ /* 0x0005e20008300411 */
[----:B------:R-:W-:Y:S01]  /*5a00*/  SYNCS.ARRIVE.TRANS64.RED.A1T0 RZ, [UR27], RZ ;  /* 0x000000ffffff79a7 */ /* 0x000fe2000810041b */
[----:B------:R-:W-:Y:S05]  /*5a10*/  BRA.U UP1, `(.L_x_110) ;  /* 0xfffffff5018c7547 */ /* 0x000fea000b83ffff */
[----:B------:R-:W-:Y:S07]  /*5a20*/  MOV R0, UR17 ;  /* 0x0000001100007c02 */ /* 0x000fee0008000f00 */
.L_x_111:
[----:B-1----:R-:W-:-:S04]  /*5a30*/  SHF.L.U32 R2, R15, 0x1f, RZ ;  /* 0x0000001f0f027819 */ /* 0x002fc800000006ff */
[----:B------:R1:W3:Y:S03]  /*5a40*/  SYNCS.PHASECHK.TRANS64.TRYWAIT P0, [R0+URZ+0x148], R2 ;  /* 0x00014802000075a7 */ /* 0x0002e600080011ff */
[----:B---3--:R-:W-:Y:S05]  /*5a50*/  @!P0 NANOSLEEP.SYNCS 0x989680 ;  /* 0x009896800000895d */ /* 0x008fea0003900000 */
[----:B------:R-:W3:Y:S02]  /*5a60*/  @!P0 SYNCS.PHASECHK.TRANS64 P0, [R0+URZ+0x148], R2 ;  /* 0x00014802000085a7 */ /* 0x000ee400080010ff */
[----:B--23--:R-:W-:Y:S05]  /*5a70*/  @P0 EXIT ;  /* 0x000000000000094d */ /* 0x00cfea0003800000 */
[----:B------:R-:W-:Y:S05]  /*5a80*/  BRA `(.L_x_111) ;  /* 0xfffffffc00e87947 */ /* 0x000fea000383ffff */
.L_x_102:
[----:B------:R-:W-:-:S06]  /*5a90*/  UISETP.GE.AND UP0, UPT, UR13, 0x4, UPT ;  /* 0x000000040d00788c */ /* 0x000fcc000bf06270 */
[----:B------:R-:W-:-:S13]  /*5aa0*/  PLOP3.LUT P0, PT, PT, PT, UP0, 0x80, 0x8 ;  /* 0x000000000008781c */ /* 0x000fda0003f0f008 */
[----:B------:R-:W-:Y:S05]  /*5ab0*/  @!P0 EXIT ;  /* 0x000000000000894d */ /* 0x000fea0003800000 */
[----:B------:R-:W1:Y:S08]  /*5ac0*/  S2UR UR4, SR_CgaCtaId ;  /* 0x00000000000479c3 */ /* 0x000e700000008800 */
[----:B------:R-:W-:Y:S01]  /*5ad0*/  BAR.SYNC.DEFER_BLOCKING 0x6, 0xa0 ;  /* 0x0182800000007b1d */ /* 0x000fe20000010000 */
[C---:B------:R-:W-:Y:S01]  /*5ae0*/  IMAD.SHL.U32 R4, R131.reuse, 0x40, RZ ;  /* 0x0000004083047824 */ /* 0x040fe200078e00ff */
[----:B------:R-:W-:Y:S01]  /*5af0*/  CS2R R146, SRZ ;  /* 0x0000000000927805 */ /* 0x000fe2000001ff00 */
[C---:B------:R-:W-:Y:S01]  /*5b00*/  IMAD.SHL.U32 R140, R131.reuse, 0x8, RZ ;  /* 0x00000008838c7824 */ /* 0x040fe200078e00ff */
[----:B------:R-:W-:Y:S01]  /*5b10*/  CS2R R144, SRZ ;  /* 0x0000000000907805 */ /* 0x000fe2000001ff00 */
[C---:B------:R-:W-:Y:S01]  /*5b20*/  IMAD.SHL.U32 R148, R131.reuse, 0x10, RZ ;  /* 0x0000001083947824 */ /* 0x040fe200078e00ff */
[----:B------:R-:W-:Y:S01]  /*5b30*/  UMOV UR44, 0x400 ;  /* 0x00000400002c7882 */ /* 0x000fe20000000000 */
[----:B------:R-:W-:Y:S01]  /*5b40*/  LOP3.LUT R5, R4, 0x180, RZ, 0xc0, !PT ;  /* 0x0000018004057812 */ /* 0x000fe200078ec0ff */
[----:B------:R-:W2:Y:S01]  /*5b50*/  LDC.64 R136, c[0x0][0x888] ;  /* 0x00022200ff887b82 */ /* 0x000ea20000000a00 */
[----:B------:R-:W-:Y:S01]  /*5b60*/  IMAD.U32 R69, R131, 0x10000, RZ ;  /* 0x0001000083457824 */ /* 0x000fe200078e00ff */
[----:B------:R-:W-:Y:S01]  /*5b70*/  LOP3.LUT R150, R148, 0x20, RZ, 0xc0, !PT ;  /* 0x0000002094967812 */ /* 0x000fe200078ec0ff */
[----:B------:R-:W-:Y:S01]  /*5b80*/  IMAD.MOV.U32 R68, RZ, RZ, RZ ;  /* 0x000000ffff447224 */ /* 0x000fe200078e00ff */
[----:B------:R-:W-:Y:S01]  /*5b90*/  LOP3.LUT R140, R5, 0x30, R140, 0xf8, !PT ;  /* 0x00000030058c7812 */ /* 0x000fe200078ef88c */
[----:B------:R-:W3:Y:S01]  /*5ba0*/  LDCU UR53, c[0x0][0x370] ;  /* 0x00006e00ff3577ac */ /* 0x000ee20008000800 */
[----:B------:R-:W-:-:S02]  /*5bb0*/  LOP3.LUT R69, R69, 0x600000, RZ, 0xc0, !PT ;  /* 0x0060000045457812 */ /* 0x000fc400078ec0ff */
[----:B------:R-:W4:Y:S01]  /*5bc0*/  LDC.64 R138, c[0x0][0x890] ;  /* 0x00022400ff8a7b82 */ /* 0x000f220000000a00 */
[----:B------:R-:W-:Y:S01]  /*5bd0*/  LOP3.LUT R140, R140, 0x1e40, R4, 0xf8, !PT ;  /* 0x00001e408c8c7812 */ /* 0x000fe200078ef804 */
[----:B------:R-:W2:Y:S01]  /*5be0*/  LDCU.64 UR62, c[0x0][0x348] ;  /* 0x00006900ff3e77ac */ /* 0x000ea20008000a00 */
[----:B------:R-:W-:Y:S01]  /*5bf0*/  LOP3.LUT R148, R148, 0x40, RZ, 0xc0, !PT ;  /* 0x0000004094947812 */ /* 0x000fe200078ec0ff */
[----:B------:R-:W2:Y:S04]  /*5c00*/  LDCU UR41, c[0x0][0xb0c] ;  /* 0x00016180ff2977ac */ /* 0x000ea80008000800 */
[----:B------:R-:W2:Y:S01]  /*5c10*/  LDC.64 R134, c[0x0][0x8b0] ;  /* 0x00022c00ff867b82 */ /* 0x000ea20000000a00 */
[----:B-1----:R-:W-:Y:S01]  /*5c20*/  ULEA UR44, UR4, UR44, 0x18 ;  /* 0x0000002c042c7291 */ /* 0x002fe2000f8ec0ff */
[----:B------:R-:W1:Y:S06]  /*5c30*/  LDCU UR61, c[0x0][0xb20] ;  /* 0x00016400ff3d77ac */ /* 0x000e6c0008000800 */
[----:B------:R-:W1:Y:S01]  /*5c40*/  LDC.64 R132, c[0x0][0x8a8] ;  /* 0x00022a00ff847b82 */ /* 0x000e620000000a00 */
[----:B------:R-:W-:Y:S01]  /*5c50*/  VIADD R149, R140, UR44 ;  /* 0x0000002c8c957c36 */ /* 0x000fe20008000000 */
[----:B------:R-:W-:Y:S01]  /*5c60*/  UIADD3 UR4, UPT, UPT, UR44, 0x2400, URZ ;  /* 0x000024002c047890 */ /* 0x000fe2000fffe0ff */
[----:B------:R-:W3:Y:S01]  /*5c70*/  LDS R0, [UR44+0x210] ;  /* 0x0002102cff007984 */ /* 0x000ee20008000800 */
[----:B------:R-:W1:Y:S02]  /*5c80*/  LDCU UR39, c[0x0][0xb30] ;  /* 0x00016600ff2777ac */ /* 0x000e640008000800 */
[----:B------:R-:W-:-:S02]  /*5c90*/  IADD3 R150, PT, PT, -R150, 0x400, R149 ;  /* 0x0000040096967810 */ /* 0x000fc40007ffe195 */
[----:B------:R-:W-:Y:S01]  /*5ca0*/  IADD3 R149, PT, PT, -R148, 0x400, R149 ;  /* 0x0000040094957810 */ /* 0x000fe20007ffe195 */
[----:B------:R-:W-:Y:S01]  /*5cb0*/  IMAD.U32 R151, RZ, RZ, UR4 ;  /* 0x00000004ff977e24 */ /* 0x000fe2000f8e00ff */
[----:B------:R-:W1:Y:S01]  /*5cc0*/  LDCU.64 UR56, c[0x0][0x888] ;  /* 0x00011100ff3877ac */ /* 0x000e620008000a00 */
[----:B------:R-:W-:Y:S01]  /*5cd0*/  IMAD.IADD R148, R150, 0x1, -R148 ;  /* 0x0000000196947824 */ /* 0x000fe200078e0a94 */
[----:B------:R-:W1:Y:S01]  /*5ce0*/  LDCU.64 UR42, c[0x0][0xb28] ;  /* 0x00016500ff2a77ac */ /* 0x000e620008000a00 */
[----:B------:R-:W1:Y:S01]  /*5cf0*/  LDCU.128 UR48, c[0x0][0xb10] ;  /* 0x00016200ff3077ac */ /* 0x000e620008000c00 */
[----:B------:R-:W1:Y:S01]  /*5d00*/  LDCU UR52, c[0x0][0x374] ;  /* 0x00006e80ff3477ac */ /* 0x000e620008000800 */
[----:B------:R-:W-:Y:S01]  /*5d10*/  UIADD3 UR59, UPT, UPT, UR44, 0x400, URZ ;  /* 0x000004002c3b7890 */ /* 0x000fe2000fffe0ff */
[----:B--234-:R-:W-:-:S11]  /*5d20*/  IMAD.IADD R69, R0, 0x1, R69 ;  /* 0x0000000100457824 */ /* 0x01cfd600078e0245 */
.L_x_129:
[----:B------:R-:W-:Y:S02]  /*5d30*/  LEA R3, R144, UR44, 0x3 ;  /* 0x0000002c90037c11 */ /* 0x000fe4000f8e18ff */
[----:B------:R-:W-:Y:S02]  /*5d40*/  SHF.L.U32 R0, R146, 0x1f, RZ ;  /* 0x0000001f92007819 */ /* 0x000fe400000006ff */
[----:B------:R-:W-:Y:S02]  /*5d50*/  LEA R4, R144, UR44, 0x4 ;  /* 0x0000002c90047c11 */ /* 0x000fe4000f8e20ff */
[----:B--2---:R-:W2:Y:S02]  /*5d60*/  SYNCS.PHASECHK.TRANS64.TRYWAIT P0, [R3+URZ+0x160], R0 ;  /* 0x00016000030075a7 */ /* 0x004ea400080011ff */
[----:B-12---:R-:W-:Y:S05]  /*5d70*/  @!P0 BRA `(.L_x_112) ;  /* 0x0000003000888947 */ /* 0x006fea0003800000 */
.L_x_196:
[----:B------:R-:W3:Y:S01]  /*5d80*/  LDS.128 R4, [R4+0x1f0] ;  /* 0x0001f00004047984 */ /* 0x000ee20000000c00 */
[----:B------:R-:W-:Y:S01]  /*5d90*/  UISETP.GE.AND UP0, UPT, UR40, 0x1, UPT ;  /* 0x000000012800788c */ /* 0x000fe2000bf06270 */
[----:B------:R-:W-:Y:S01]  /*5da0*/  @!PT LDS RZ, [RZ] ;  /* 0x00000000fffff984 */ /* 0x000fe20000000800 */
[----:B------:R-:W-:Y:S01]  /*5db0*/  @!PT LDS RZ, [RZ] ;  /* 0x00000000fffff984 */ /* 0x000fe20000000800 */
[----:B------:R-:W-:Y:S01]  /*5dc0*/  @!PT LDS RZ, [RZ] ;  /* 0x00000000fffff984 */ /* 0x000fe20000000800 */
[----:B------:R-:W-:Y:S01]  /*5dd0*/  @!PT LDS RZ, [RZ] ;  /* 0x00000000fffff984 */ /* 0x000fe20000000800 */
[----:B------:R4:W-:Y:S06]  /*5de0*/  MEMBAR.ALL.CTA ;  /* 0x0000000000007992 */ /* 0x0009ec0000008000 */
[----:B----4-:R-:W4:Y:S01]  /*5df0*/  FENCE.VIEW.ASYNC.S ;  /* 0x00000000000073c6 */ /* 0x010f220000000000 */
[----:B---3--:R-:W-:Y:S11]  /*5e00*/  LOP3.LUT P0, RZ, R6, 0x1, RZ, 0xc0, !PT ;  /* 0x0000000106ff7812 */ /* 0x008ff6000780c0ff */
[----:B------:R-:W-:Y:S02]  /*5e10*/  @!UPT UIADD3 URZ, UPT, UPT, URZ, URZ, URZ ;  /* 0x000000fffffff290 */ /* 0x000fe4000fffe0ff */
[----:B----4-:R-:W-:Y:S01]  /*5e20*/  VOTEU.ANY UP1, P0 ;  /* 0x0000000000ff7886 */ /* 0x010fe20000020100 */
[----:B------:R-:W-:Y:S01]  /*5e30*/  PLOP3.LUT P0, PT, PT, PT, UP1, 0x80, 0x8 ;  /* 0x000000000008781c */ /* 0x000fe20003f0f018 */
[----:B------:R-:W-:Y:S11]  /*5e40*/  UP2UR UR47, UPR, URZ, 0x2 ;  /* 0x00000002ff2f7883 */ /* 0x000ff60008000000 */
[----:B------:R-:W-:Y:S01]  /*5e50*/  @!UPT UIADD3 URZ, UPT, UPT, URZ, URZ, URZ ;  /* 0x000000fffffff290 */ /* 0x000fe2000fffe0ff */
        /* <DEDUP_REMOVED lines=13> */
[----:B-1----:R-:W-:Y:S02]  /*5f30*/  UIMAD.WIDE.U32 UR4, UR52, UR51, URZ ;  /* 0x00000033340472a5 */ /* 0x002fe4000f8e00ff */
[----:B------:R-:W-:Y:S02]  /*5f40*/  UIMAD.WIDE.U32 UR6, UR53, UR48, URZ ;  /* 0x00000030350672a5 */ /* 0x000fe4000f8e00ff */
[----:B------:R-:W-:Y:S02]  /*5f50*/  UISETP.NE.AND UP0, UPT, UR50, 0x1, UPT ;  /* 0x000000013200788c */ /* 0x000fe4000bf05270 */
[----:B------:R-:W-:Y:S02]  /*5f60*/  UIMAD.WIDE.U32 UR8, UR37, UR51, URZ ;  /* 0x00000033250872a5 */ /* 0x000fe4000f8e00ff */
[----:B------:R-:W-:Y:S02]  /*5f70*/  UIMAD.WIDE.U32 UR10, UR38, UR48, URZ ;  /* 0x00000030260a72a5 */ /* 0x000fe4000f8e00ff */
[----:B------:R-:W-:Y:S02]  /*5f80*/  UISETP.NE.AND UP1, UPT, UR41, 0x1, UPT ;  /* 0x000000012900788c */ /* 0x000fe4000bf25270 */
[----:B------:R-:W-:Y:S01]  /*5f90*/  UISETP.NE.AND UP2, UPT, UR40, 0x1, UPT ;  /* 0x000000012800788c */ /* 0x000fe2000bf45270 */
[----:B------:R-:W-:Y:S02]  /*5fa0*/  UMOV UR4, UR5 ;  /* 0x0000000500047c82 */ /* 0x000fe40008000000 */
[----:B------:R-:W-:Y:S03]  /*5fb0*/  USHF.R.U32.HI UR5, URZ, UR61, UR4 ;  /* 0x0000003dff057299 */ /* 0x000fe60008011604 */
[----:B------:R-:W-:Y:S02]  /*5fc0*/  UMOV UR4, UR7 ;  /* 0x0000000700047c82 */ /* 0x000fe40008000000 */
[----:B------:R-:W-:Y:S02]  /*5fd0*/  USHF.R.U32.HI UR7, URZ, UR49, UR4 ;  /* 0x00000031ff077299 */ /* 0x000fe40008011604 */
[----:B------:R-:W-:Y:S02]  /*5fe0*/  USEL UR4, UR52, UR5, !UP0 ;  /* 0x0000000534047287 */ /* 0x000fe4000c000000 */
[----:B------:R-:W-:Y:S01]  /*5ff0*/  USEL UR7, UR53, UR7, !UP1 ;  /* 0x0000000735077287 */ /* 0x000fe2000c800000 */
[----:B------:R-:W-:Y:S01]  /*6000*/  UMOV UR5, UR9 ;  /* 0x0000000900057c82 */ /* 0x000fe20008000000 */
[----:B------:R-:W-:Y:S02]  /*6010*/  UIMAD.WIDE.U32 UR8, UR4, UR42, URZ ;  /* 0x0000002a040872a5 */ /* 0x000fe4000f8e00ff */
[----:B------:R-:W-:Y:S03]  /*6020*/  USHF.R.U32.HI UR6, URZ, UR61, UR5 ;  /* 0x0000003dff067299 */ /* 0x000fe60008011605 */
[----:B------:R-:W-:Y:S01]  /*6030*/  UMOV UR5, UR11 ;  /* 0x0000000b00057c82 */ /* 0x000fe20008000000 */
[----:B------:R-:W-:Y:S02]  /*6040*/  UIMAD.WIDE.U32 UR10, UR7, UR42, URZ ;  /* 0x0000002a070a72a5 */ /* 0x000fe4000f8e00ff */
[----:B------:R-:W-:Y:S02]  /*6050*/  USHF.R.U32.HI UR12, URZ, UR49, UR5 ;  /* 0x00000031ff0c7299 */ /* 0x000fe40008011605 */
[----:B------:R-:W-:Y:S01]  /*6060*/  USEL UR6, UR37, UR6, !UP0 ;  /* 0x0000000625067287 */ /* 0x000fe2000c000000 */
[----:B------:R-:W-:Y:S02]  /*6070*/  UMOV UR5, UR9 ;  /* 0x0000000900057c82 */ /* 0x000fe40008000000 */
[----:B------:R-:W-:Y:S01]  /*6080*/  UMOV UR10, UR11 ;  /* 0x0000000b000a7c82 */ /* 0x000fe20008000000 */
[----:B------:R-:W-:Y:S02]  /*6090*/  @UP2 USHF.R.U32.HI UR4, URZ, UR43, UR5 ;  /* 0x0000002bff042299 */ /* 0x000fe40008011605 */
[----:B------:R-:W-:Y:S02]  /*60a0*/  @UP2 USHF.R.U32.HI UR7, URZ, UR43, UR10 ;  /* 0x0000002bff072299 */ /* 0x000fe4000801160a */
[----:B------:R-:W-:Y:S02]  /*60b0*/  UIMAD UR4, UR40, UR4, URZ ;  /* 0x00000004280472a4 */ /* 0x000fe4000f8e02ff */
[----:B------:R-:W-:Y:S02]  /*60c0*/  UIMAD.WIDE.U32 UR10, UR6, UR42, URZ ;  /* 0x0000002a060a72a5 */ /* 0x000fe4000f8e00ff */
[----:B------:R-:W-:Y:S02]  /*60d0*/  USEL UR5, UR38, UR12, !UP1 ;  /* 0x0000000c26057287 */ /* 0x000fe4000c800000 */
[----:B------:R-:W-:Y:S02]  /*60e0*/  UIMAD UR8, UR40, UR7, URZ ;  /* 0x00000007280872a4 */ /* 0x000fe4000f8e02ff */
[----:B------:R-:W-:Y:S03]  /*60f0*/  UISETP.GE.AND UP0, UPT, UR6, UR4, UPT ;  /* 0x000000040600728c */ /* 0x000fe6000bf06270 */
[----:B------:R-:W-:Y:S01]  /*6100*/  UMOV UR4, UR11 ;  /* 0x0000000b00047c82 */ /* 0x000fe20008000000 */
[----:B------:R-:W-:Y:S02]  /*6110*/  UISETP.GE.OR UP0, UPT, UR5, UR8, UP0 ;  /* 0x000000080500728c */ /* 0x000fe40008706670 */
[----:B------:R-:W-:Y:S02]  /*6120*/  USHF.R.U32.HI UR4, URZ, UR43, UR4 ;  /* 0x0000002bff047299 */ /* 0x000fe40008011604 */
[----:B------:R-:W-:Y:S02]  /*6130*/  UIMAD.WIDE.U32 UR8, UR5, UR42, URZ ;  /* 0x0000002a050872a5 */ /* 0x000fe4000f8e00ff */
[----:B------:R-:W-:Y:S02]  /*6140*/  USEL UR11, UR6, UR4, !UP2 ;  /* 0x00000004060b7287 */ /* 0x000fe4000d000000 */
[----:B------:R-:W-:Y:S02]  /*6150*/  UIADD3 UR8, UPT, UPT, -UR5, URZ, URZ ;  /* 0x000000ff05087290 */ /* 0x000fe4000fffe1ff */
[----:B------:R-:W-:Y:S01]  /*6160*/  UIADD3 UR10, UPT, UPT, -UR11, URZ, URZ ;  /* 0x000000ff0b0a7290 */ /* 0x000fe2000fffe1ff */
[----:B------:R-:W-:Y:S01]  /*6170*/  @!UP0 UMOV UR4, UR9 ;  /* 0x0000000900048c82 */ /* 0x000fe20008000000 */
[----:B------:R-:W-:Y:S02]  /*6180*/  UIADD3 UR9, UPT, UPT, -UR6, URZ, URZ ;  /* 0x000000ff06097290 */ /* 0x000fe4000fffe1ff */
[----:B------:R-:W-:Y:S02]  /*6190*/  @!UP0 USHF.R.U32.HI UR4, URZ, UR43, UR4 ;  /* 0x0000002bff048299 */ /* 0x000fe40008011604 */
[----:B------:R-:W-:Y:S02]  /*61a0*/  UIMAD UR10, UR40, UR10, UR6 ;  /* 0x0000000a280a72a4 */ /* 0x000fe4000f8e0206 */
[----:B------:R-:W-:Y:S04]  /*61b0*/  @!UP0 USEL UR4, UR5, UR4, !UP2 ;  /* 0x0000000405048287 */ /* 0x000fe8000d000000 */
[----:B------:R-:W-:Y:S02]  /*61c0*/  @!UP0 UIMAD UR10, UR7, UR10, UR4 ;  /* 0x0000000a070a82a4 */ /* 0x000fe4000f8e0204 */
[----:B------:R-:W-:Y:S02]  /*61d0*/  @!UP0 UIADD3 UR11, UPT, UPT, UR11, -UR4, URZ ;  /* 0x800000040b0b8290 */ /* 0x000fe4000fffe0ff */
[----:B------:R-:W-:Y:S02]  /*61e0*/  UIMAD UR7, UR41, UR8, UR38 ;  /* 0x00000008290772a4 */ /* 0x000fe4000f8e0226 */
[----:B------:R-:W-:Y:S02]  /*61f0*/  @!UP0 UIMAD UR6, UR11, UR40, UR5 ;  /* 0x000000280b0682a4 */ /* 0x000fe4000f8e0205 */
[----:B------:R-:W-:Y:S01]  /*6200*/  UIMAD UR4, UR50, UR9, UR37 ;  /* 0x00000009320472a4 */ /* 0x000fe2000f8e0225 */
[----:B------:R-:W-:Y:S02]  /*6210*/  @!UP0 UMOV UR5, UR10 ;  /* 0x0000000a00058c82 */ /* 0x000fe40008000000 */
[----:B------:R-:W-:Y:S02]  /*6220*/  UIMAD UR38, UR5, UR41, UR7 ;  /* 0x00000029052672a4 */ /* 0x000fe4000f8e0207 */
[----:B------:R-:W-:Y:S11]  /*6230*/  UIMAD UR37, UR6, UR50, UR4 ;  /* 0x00000032062572a4 */ /* 0x000ff6000f8e0204 */
[----:B------:R-:W-:Y:S01]  /*6240*/  @!UPT UIADD3 URZ, UPT, UPT, URZ, URZ, URZ ;  /* 0x000000fffffff290 */ /* 0x000fe2000fffe0ff */
.L_x_113:
[----:B-1----:R-:W-:Y:S01]  /*6250*/  UISETP.NE.AND UP0, UPT, UR39, 0x1, UPT ;  /* 0x000000012700788c */ /* 0x002fe2000bf05270 */
[----:B------:R-:W-:Y:S10]  /*6260*/  IADD3 R144, PT, PT, R144, 0x1, RZ ;  /* 0x0000000190907810 */ /* 0x000ff40007ffe0ff */
[----:B------:R-:W1:Y:S01]  /*6270*/  @!UP0 LDCU.128 UR12, c[0x0][0xb10] ;  /* 0x00016200ff0c87ac */ /* 0x000e620008000c00 */
[----:B------:R-:W3:Y:S01]  /*6280*/  @!UP0 LDCU UR5, c[0x0][0xb0c] ;  /* 0x00016180ff0587ac */ /* 0x000ee20008000800 */
[----:B------:R-:W4:Y:S01]  /*6290*/  @!UP0 LDCU UR10, c[0x0][0xb20] ;  /* 0x00016400ff0a87ac */ /* 0x000f220008000800 */
[----:B-1----:R-:W-:Y:S02]  /*62a0*/  UIMAD.WIDE.U32 UR8, UR38, UR12, URZ ;  /* 0x0000000c260872a5 */ /* 0x002fe4000f8e00ff */
[----:B------:R-:W-:Y:S02]  /*62b0*/  UIMAD.WIDE.U32 UR6, UR37, UR15, URZ ;  /* 0x0000000f250672a5 */ /* 0x000fe4000f8e00ff */
[----:B------:R-:W-:Y:S03]  /*62c0*/  @!UP0 UISETP.NE.AND UP1, UPT, UR14, 0x1, UPT ;  /* 0x000000010e00888c */ /* 0x000fe6000bf25270 */
[----:B------:R-:W-:Y:S01]  /*62d0*/  @!UP0 UMOV UR4, UR9 ;  /* 0x0000000900048c82 */ /* 0x000fe20008000000 */
[----:B---3--:R-:W-:Y:S02]  /*62e0*/  @!UP0 UISETP.NE.AND UP2, UPT, UR5, 0x1, UPT ;  /* 0x000000010500888c */ /* 0x008fe4000bf45270 */
[----:B------:R-:W-:Y:S01]  /*62f0*/  @!UP0 USHF.R.U32.HI UR4, URZ, UR13, UR4 ;  /* 0x0000000dff048299 */ /* 0x000fe20008011604 */
[----:B------:R-:W-:Y:S02]  /*6300*/  @!UP0 UMOV UR6, UR7 ;  /* 0x0000000700068c82 */ /* 0x000fe40008000000 */
[----:B----4-:R-:W-:Y:S02]  /*6310*/  @!UP0 USHF.R.U32.HI UR6, URZ, UR10, UR6 ;  /* 0x0000000aff068299 */ /* 0x010fe40008011606 */
[----:B------:R-:W-:Y:S02]  /*6320*/  @!UP0 USEL UR7, UR38, UR4, !UP2 ;  /* 0x0000000426078287 */ /* 0x000fe4000d000000 */
[----:B------:R-:W-:Y:S04]  /*6330*/  @!UP0 USEL UR6, UR37, UR6, !UP1 ;  /* 0x0000000625068287 */ /* 0x000fe8000c800000 */
[----:B------:R-:W-:Y:S02]  /*6340*/  @!UP0 UIADD3 UR4, UPT, UPT, -UR7, UR6, URZ ;  /* 0x0000000607048290 */ /* 0x000fe4000fffe1ff */
[----:B------:R-:W-:Y:S02]  /*6350*/  @!UP0 UIADD3 UR6, UPT, UPT, UR7, -UR6, URZ ;  /* 0x8000000607068290 */ /* 0x000fe4000fffe0ff */
[----:B------:R-:W-:Y:S02]  /*6360*/  @!UP0 UIMAD UR38, UR4, UR5, UR38 ;  /* 0x00000005042682a4 */ /* 0x000fe4000f8e0226 */
[----:B------:R-:W-:Y:S02]  /*6370*/  @!UP0 UIMAD UR37, UR6, UR14, UR37 ;  /* 0x0000000e062582a4 */ /* 0x000fe4000f8e0225 */
[----:B------:R-:W-:Y:S09]  /*6380*/  ULOP3.LUT UP0, URZ, UR59, 0x1b0, URZ, 0xc0, !UPT ;  /* 0x000001b03bff7892 */ /* 0x000ff2000f80c0ff */
[----:B------:R-:W-:Y:S05]  /*6390*/  BRA.U !UP0, `(.L_x_114) ;  /* 0x0000000108407547 */ /* 0x000fea000b800000 */
[----:B------:R-:W1:Y:S01]  /*63a0*/  LDCU.64 UR8, c[0x4][0x80] ;  /* 0x01001000ff0877ac */ /* 0x000e620008000a00 */
[----:B------:R-:W-:Y:S01]  /*63b0*/  MOV R3, 0x0 ;  /* 0x0000000000037802 */ /* 0x000fe20000000f00 */
[----:B------:R-:W-:Y:S02]  /*63c0*/  HFMA2 R12, -RZ, RZ, 0, 5.9604644775390625e-08 ;  /* 0x00000001ff0c7431 */ /* 0x000fe400000001ff */
[----:B------:R-:W-:Y:S02]  /*63d0*/  IMAD.MOV.U32 R8, RZ, RZ, 0x70 ;  /* 0x00000070ff087424 */ /* 0x000fe400078e00ff */
[----:B------:R-:W-:Y:S01]  /*63e0*/  IMAD.MOV.U32 R13, RZ, RZ, RZ ;  /* 0x000000ffff0d7224 */ /* 0x000fe200078e00ff */
[----:B------:R-:W3:Y:S01]  /*63f0*/  LDCU.64 UR6, c[0x4][0x88] ;  /* 0x01001100ff0677ac */ /* 0x000ee20008000a00 */
[----:B------:R-:W4:Y:S01]  /*6400*/  LDC.64 R2, c[0x4][R3] ;  /* 0x0100000003027b82 */ /* 0x000f220000000a00 */
[----:B------:R-:W2:Y:S01]  /*6410*/  LDCU.64 UR4, c[0x4][0x8] ;  /* 0x01000100ff0477ac */ /* 0x000ea20008000a00 */
[----:B-1----:R-:W-:Y:S01]  /*6420*/  MOV R5, UR9 ;  /* 0x0000000900057c02 */ /* 0x002fe20008000f00 */
[----:B------:R-:W-:Y:S01]  /*6430*/  IMAD.U32 R4, RZ, RZ, UR8 ;  /* 0x00000008ff047e24 */ /* 0x000fe2000f8e00ff */
[----:B---3--:R-:W-:Y:S01]  /*6440*/  MOV R7, UR7 ;  /* 0x0000000700077c02 */ /* 0x008fe20008000f00 */
[----:B------:R-:W-:Y:S01]  /*6450*/  IMAD.U32 R6, RZ, RZ, UR6 ;  /* 0x00000006ff067e24 */ /* 0x000fe2000f8e00ff */
[----:B--2---:R-:W-:Y:S01]  /*6460*/  MOV R11, UR5 ;  /* 0x00000005000b7c02 */ /* 0x004fe20008000f00 */
[----:B------:R-:W-:Y:S02]  /*6470*/  IMAD.U32 R10, RZ, RZ, UR4 ;  /* 0x00000004ff0a7e24 */ /* 0x000fe4000f8e00ff */
[----:B------:R-:W-:Y:S07]  /*6480*/  LEPC R20, `(.L_x_114) ;  /* 0x000000001014794e */ /* 0x000fee0000000000 */
[----:B----45:R-:W-:Y:S05]  /*6490*/  CALL.ABS.NOINC R2 ;  /* 0x0000000002007343 */ /* 0x030fea0003c00000 */
.L_x_114:
[----:B------:R-:W-:Y:S01]  /*64a0*/  LOP3.LUT P0, RZ, R151, 0x1b0, RZ, 0xc0, !PT ;  /* 0x000001b097ff7812 */ /* 0x000fe2000780c0ff */
[----:B------:R-:W-:Y:S11]  /*64b0*/  BSSY.RECONVERGENT B6, `(.L_x_115) ;  /* 0x0000013000067945 */ /* 0x000ff60003800200 */
[----:B------:R-:W-:Y:S01]  /*64c0*/  @!UPT UIADD3 URZ, UPT, UPT, URZ, URZ, URZ ;  /* 0x000000fffffff290 */ /* 0x000fe2000fffe0ff */
[----:B------:R-:W-:Y:S05]  /*64d0*/  @!P0 BRA `(.L_x_116) ;  /* 0x0000000000408947 */ /* 0x000fea0003800000 */
        /* <DEDUP_REMOVED lines=16> */
.L_x_116:
[----:B------:R-:W-:Y:S05]  /*65e0*/  BSYNC.RECONVERGENT B6 ;  /* 0x0000000000067941 */ /* 0x000fea0003800200 */
.L_x_115:
[----:B------:R-:W-:Y:S01]  /*65f0*/  ISETP.NE.U32.AND P3, PT, R138, RZ, PT ;  /* 0x000000ff8a00720c */ /* 0x000fe20003f65070 */
[----:B------:R-:W-:Y:S01]  /*6600*/  UISETP.NE.AND UP1, UPT, UR60, URZ, UPT ;  /* 0x000000ff3c00728c */ /* 0x000fe2000bf25270 */
[----:B------:R-:W-:Y:S02]  /*6610*/  ISETP.NE.U32.AND P4, PT, R134, RZ, PT ;  /* 0x000000ff8600720c */ /* 0x000fe40003f85070 */
[----:B------:R-:W-:Y:S02]  /*6620*/  ISETP.NE.AND.EX P3, PT, R139, RZ, PT, P3 ;  /* 0x000000ff8b00720c */ /* 0x000fe40003f65330 */
[----:B------:R-:W-:Y:S02]  /*6630*/  PLOP3.LUT P1, PT, PT, PT, PT, 0x8, 0x80 ;  /* 0x000000000080781c */ /* 0x000fe40003f2e170 */
[----:B------:R-:W-:Y:S02]  /*6640*/  PLOP3.LUT P0, PT, PT, PT, UP1, 0x80, 0x8 ;  /* 0x000000000008781c */ /* 0x000fe40003f0f018 */
[----:B------:R-:W-:Y:S02]  /*6650*/  ISETP.NE.AND.EX P4, PT, R135, RZ, PT, P4 ;  /* 0x000000ff8700720c */ /* 0x000fe40003f85340 */
[----:B------:R-:W1:Y:S09]  /*6660*/  @UP1 LDCU.64 UR4, c[0x0][0x888] ;  /* 0x00011100ff0417ac */ /* 0x000e720008000a00 */
[----:B------:R-:W-:Y:S01]  /*6670*/  @P0 PLOP3.LUT P1, PT, P3, PT, PT, 0x80, 0x8 ;  /* 0x000000000008081c */ /* 0x000fe20001f2f070 */
[----:B-1----:R-:W-:Y:S04]  /*6680*/  @UP1 UISETP.NE.U32.AND UP0, UPT, UR4, URZ, UPT ;  /* 0x000000ff0400128c */ /* 0x002fe8000bf05070 */
[----:B------:R-:W-:Y:S04]  /*6690*/  @UP1 UISETP.NE.AND.EX UP0, UPT, UR5, URZ, UPT, UP0 ;  /* 0x000000ff0500128c */ /* 0x000fe8000bf05300 */
[----:B------:R-:W-:Y:S01]  /*66a0*/  @UP1 USEL UR4, URZ, 0xffffffff, UP0 ;  /* 0xffffffffff041887 */ /* 0x000fe20008000000 */
[----:B------:R-:W-:Y:S11]  /*66b0*/  @!P3 BRA `(.L_x_117) ;  /* 0x000000000030b947 */ /* 0x000ff60003800000 */
[----:B------:R-:W-:Y:S01]  /*66c0*/  ISETP.NE.U32.AND P2, PT, R136, RZ, PT ;  /* 0x000000ff8800720c */ /* 0x000fe20003f45070 */
[----:B------:R-:W1:Y:S01]  /*66d0*/  LDCU.64 UR6, c[0x0][0x358] ;  /* 0x00006b00ff0677ac */ /* 0x000e620008000a00 */
[----:B------:R-:W-:Y:S02]  /*66e0*/  IMAD.MOV.U32 R141, RZ, RZ, 0x1 ;  /* 0x00000001ff8d7424 */ /* 0x000fe400078e00ff */
[----:B------:R-:W-:Y:S11]  /*66f0*/  ISETP.NE.AND.EX P2, PT, R137, RZ, PT, P2 ;  /* 0x000000ff8900720c */ /* 0x000ff60003f45320 */
[----:B------:R-:W-:Y:S02]  /*6700*/  @!UPT UIADD3 URZ, UPT, UPT, URZ, URZ, URZ ;  /* 0x000000fffffff290 */ /* 0x000fe4000fffe0ff */
[----:B------:R-:W3:Y:S01]  /*6710*/  @P2 LDC.64 R2, c[0x0][0x888] ;  /* 0x00022200ff022b82 */ /* 0x000ee20000000a00 */
[----:B--2---:R-:W-:Y:S04]  /*6720*/  @P2 IMAD R0, R138, UR36, RZ ;  /* 0x000000248a002c24 */ /* 0x004fe8000f8e02ff */
[----:B---3--:R-:W-:Y:S04]  /*6730*/  @P2 IMAD.WIDE R2, R0, 0x4, R2 ;  /* 0x0000000400022825 */ /* 0x008fe800078e0202 */
[----:B------:R-:W-:Y:S01]  /*6740*/  HFMA2 R0, -RZ, RZ, 0, 5.9604644775390625e-08 ;  /* 0x00000001ff007431 */ /* 0x000fe200000001ff */
[----:B-1---5:R1:W5:Y:S04]  /*6750*/  @P2 LDG.E R71, desc[UR6][R2.64] ;  /* 0x0000000602472981 */ /* 0x022368000c1e1900 */
[----:B------:R-:W-:Y:S01]  /*6760*/  @!P2 PRMT R141, R0, 0x7610, R141 ;  /* 0x00007610008da816 */ /* 0x000fe2000000008d */
[----:B-1----:R-:W3:Y:S06]  /*6770*/  @!P2 LDC R71, c[0x0][0x880] ;  /* 0x00022000ff47ab82 */ /* 0x002eec0000000800 */
.L_x_117:
[----:B------:R-:W-:Y:S05]  /*6780*/  @!P4 BRA `(.L_x_118) ;  /* 0x000000000024c947 */ /* 0x000fea0003800000 */
[----:B------:R-:W-:Y:S01]  /*6790*/  ISETP.NE.U32.AND P2, PT, R132, RZ, PT ;  /* 0x000000ff8400720c */ /* 0x000fe20003f45070 */
[----:B------:R-:W1:Y:S03]  /*67a0*/  LDCU.64 UR6, c[0x0][0x358] ;  /* 0x00006b00ff0677ac */ /* 0x000e660008000a00 */
[----:B------:R-:W-:Y:S11]  /*67b0*/  ISETP.NE.AND.EX P2, PT, R133, RZ, PT, P2 ;  /* 0x000000ff8500720c */ /* 0x000ff60003f45320 */
[----:B------:R-:W-:Y:S02]  /*67c0*/  @!UPT UIADD3 URZ, UPT, UPT, URZ, URZ, URZ ;  /* 0x000000fffffff290 */ /* 0x000fe4000fffe0ff */
[----:B------:R-:W4:Y:S01]  /*67d0*/  @P2 LDC.64 R2, c[0x0][0x8a8] ;  /* 0x00022a00ff022b82 */ /* 0x000f220000000a00 */
[----:B--2---:R-:W-:Y:S04]  /*67e0*/  @P2 IMAD R0, R134, UR36, RZ ;  /* 0x0000002486002c24 */ /* 0x004fe8000f8e02ff */
[----:B----4-:R-:W-:Y:S05]  /*67f0*/  @P2 IMAD.WIDE R2, R0, 0x4, R2 ;  /* 0x0000000400022825 */ /* 0x010fea00078e0202 */
[----:B-1---5:R1:W5:Y:S02]  /*6800*/  @P2 LDG.E R70, desc[UR6][R2.64] ;  /* 0x0000000602462981 */ /* 0x022364000c1e1900 */
[----:B-1----:R-:W4:Y:S02]  /*6810*/  @!P2 LDC R70, c[0x0][0x8a0] ;  /* 0x00022800ff46ab82 */ /* 0x002f240000000800 */
.L_x_118:
[----:B---3-5:R-:W-:Y:S01]  /*6820*/  @P0 FSETP.NEU.AND P4, PT, R71, RZ, PT ;  /* 0x000000ff4700020b */ /* 0x028fe20003f8d000 */
[----:B--2---:R-:W-:Y:S01]  /*6830*/  IMAD.U32 R0, RZ, RZ, UR4 ;  /* 0x00000004ff007e24 */ /* 0x004fe2000f8e00ff */
[----:B------:R-:W-:Y:S01]  /*6840*/  @P0 LOP3.LUT P2, RZ, R141, 0xff, RZ, 0xc0, !PT ;  /* 0x000000ff8dff0812 */ /* 0x000fe2000784c0ff */
[----:B------:R-:W-:Y:S01]  /*6850*/  BSSY B1, `(.L_x_119) ;  /* 0x000003e000017945 */ /* 0x000fe20003800000 */
[----:B------:R-:W-:Y:S02]  /*6860*/  @P0 SEL R2, RZ, 0xffffffff, P4 ;  /* 0xffffffffff020807 */ /* 0x000fe40002000000 */
[----:B------:R-:W-:Y:S02]  /*6870*/  CS2R R18, SRZ ;  /* 0x0000000000127805 */ /* 0x000fe4000001ff00 */
[----:B------:R-:W-:Y:S02]  /*6880*/  LEA R143, R68, UR44, 0x3 ;  /* 0x0000002c448f7c11 */ /* 0x000fe4000f8e18ff */
[----:B------:R-:W-:Y:S02]  /*6890*/  CS2R R16, SRZ ;  /* 0x0000000000107805 */ /* 0x000fe4000001ff00 */
[----:B------:R-:W-:Y:S02]  /*68a0*/  @P1 SEL R2, R0, R2, !P2 ;  /* 0x0000000200021207 */ /* 0x000fe40005000000 */
[----:B------:R-:W-:Y:S02]  /*68b0*/  CS2R R26, SRZ ;  /* 0x00000000001a7805 */ /* 0x000fe4000001ff00 */
[----:B------:R-:W-:Y:S02]  /*68c0*/  SHF.L.U32 R4, R147, 0x1f, RZ ;  /* 0x0000001f93047819 */ /* 0x000fe400000006ff */
[----:B------:R-:W-:Y:S02]  /*68d0*/  CS2R R24, SRZ ;  /* 0x0000000000187805 */ /* 0x000fe4000001ff00 */
[----:B------:R-:W-:Y:S02]  /*68e0*/  @P0 LOP3.LUT R2, R2, 0x1, RZ, 0xc0, !PT ;  /* 0x0000000102020812 */ /* 0x000fe400078ec0ff */
[----:B------:R-:W-:Y:S02]  /*68f0*/  CS2R R30, SRZ ;  /* 0x00000000001e7805 */ /* 0x000fe4000001ff00 */
[----:B------:R-:W-:Y:S02]  /*6900*/  PLOP3.LUT P5, PT, PT, PT, PT, 0x8, 0x80 ;  /* 0x000000000080781c */ /* 0x000fe40003fae170 */
[----:B------:R-:W-:Y:S02]  /*6910*/  CS2R R28, SRZ ;  /* 0x00000000001c7805 */ /* 0x000fe4000001ff00 */
[----:B------:R-:W-:Y:S01]  /*6920*/  ISETP.NE.U32.OR P1, PT, R2, 0x1, !P0 ;  /* 0x000000010200780c */ /* 0x000fe20004725470 */
[----:B------:R-:W-:Y:S01]  /*6930*/  IMAD R2, R68, 0x40, R69 ;  /* 0x0000004044027824 */ /* 0x000fe200078e0245 */
[----:B------:R-:W-:Y:S02]  /*6940*/  CS2R R34, SRZ ;  /* 0x0000000000227805 */ /* 0x000fe4000001ff00 */
[----:B------:R-:W-:Y:S09]  /*6950*/  CS2R R32, SRZ ;  /* 0x0000000000207805 */ /* 0x000ff2000001ff00 */
[----:B------:R-:W-:Y:S04]  /*6960*/  @P1 SHF.L.U32 R0, R145, 0x1f, RZ ;  /* 0x0000001f91001819 */ /* 0x000fe800000006ff */
[----:B------:R-:W1:Y:S01]  /*6970*/  @P1 SYNCS.PHASECHK.TRANS64.TRYWAIT P0, [UR44+0x140], R0 ;  /* 0x00014000ff0015a7 */ /* 0x000e62000800112c */
[----:B------:R2:W3:Y:S01]  /*6980*/  SYNCS.PHASECHK.TRANS64.TRYWAIT P4, [R143+URZ+0x180], R4 ;  /* 0x000180048f0075a7 */ /* 0x0004e200080811ff */
[----:B-1----:R-:W-:Y:S01]  /*6990*/  @P1 PLOP3.LUT P5, PT, P0, PT, PT, 0x8, 0x80 ;  /* 0x000000000080181c */ /* 0x002fe200007ae170 */
[----:B------:R-:W-:Y:S01]  /*69a0*/  @!UPT UIADD3 URZ, UPT, UPT, URZ, URZ, URZ ;  /* 0x000000fffffff290 */ /* 0x000fe2000fffe0ff */
[----:B--23--:R-:W-:Y:S11]  /*69b0*/  @!P1 BRA `(.L_x_120) ;  /* 0x00000000009c9947 */ /* 0x00cff60003800000 */
[----:B------:R-:W-:Y:S01]  /*69c0*/  ISETP.NE.U32.AND P0, PT, RZ, UR56, PT ;  /* 0x00000038ff007c0c */ /* 0x000fe2000bf05070 */
[----:B------:R-:W-:Y:S01]  /*69d0*/  BSSY B0, `(.L_x_121) ;  /* 0x0000016000007945 */ /* 0x000fe20003800000 */
[----:B------:R-:W-:Y:S02]  /*69e0*/  FSETP.NEU.AND P2, PT, R71, RZ, PT ;  /* 0x000000ff4700720b */ /* 0x000fe40003f4d000 */
[----:B------:R-:W-:Y:S02]  /*69f0*/  CS2R R34, SRZ ;  /* 0x0000000000227805 */ /* 0x000fe4000001ff00 */
[----:B------:R-:W-:Y:S02]  /*6a00*/  ISETP.NE.AND.EX P0, PT, RZ, UR57, PT, P0 ;  /* 0x00000039ff007c0c */ /* 0x000fe4000bf05300 */
[----:B------:R-:W-:Y:S02]  /*6a10*/  CS2R R32, SRZ ;  /* 0x0000000000207805 */ /* 0x000fe4000001ff00 */
[----:B------:R-:W-:Y:S02]  /*6a20*/  LOP3.LUT P1, RZ, R141, 0xff, RZ, 0xc0, !PT ;  /* 0x000000ff8dff7812 */ /* 0x000fe4000782c0ff */
[----:B------:R-:W-:Y:S02]  /*6a30*/  CS2R R30, SRZ ;  /* 0x00000000001e7805 */ /* 0x000fe4000001ff00 */
[----:B------:R-:W-:Y:S02]  /*6a40*/  SEL R0, RZ, 0xffffffff, P2 ;  /* 0xffffffffff007807 */ /* 0x000fe40001000000 */
[----:B------:R-:W-:Y:S02]  /*6a50*/  CS2R R28, SRZ ;  /* 0x00000000001c7805 */ /* 0x000fe4000001ff00 */
[----:B------:R-:W-:Y:S02]  /*6a60*/  SEL R3, RZ, 0xffffffff, P0 ;  /* 0xffffffffff037807 */ /* 0x000fe40000000000 */
[----:B------:R-:W-:Y:S02]  /*6a70*/  CS2R R26, SRZ ;  /* 0x00000000001a7805 */ /* 0x000fe4000001ff00 */
[----:B------:R-:W-:Y:S02]  /*6a80*/  CS2R R24, SRZ ;  /* 0x0000000000187805 */ /* 0x000fe4000001ff00 */
[----:B------:R-:W-:Y:S02]  /*6a90*/  CS2R R18, SRZ ;  /* 0x0000000000127805 */ /* 0x000fe4000001ff00 */
[----:B------:R-:W-:Y:S02]  /*6aa0*/  @P3 SEL R0, R3, R0, !P1 ;  /* 0x0000000003003207 */ /* 0x000fe40004800000 */
[----:B------:R-:W-:Y:S02]  /*6ab0*/  CS2R R16, SRZ ;  /* 0x0000000000107805 */ /* 0x000fe4000001ff00 */
[----:B------:R-:W-:Y:S04]  /*6ac0*/  LOP3.LUT R0, R0, 0x1, RZ, 0xc0, !PT ;  /* 0x0000000100007812 */ /* 0x000fe800078ec0ff */
[----:B------:R-:W-:Y:S01]  /*6ad0*/  ISETP.NE.U32.AND P0, PT, R0, 0x1, PT ;  /* 0x000000010000780c */ /* 0x000fe20003f05070 */
[----:B------:R-:W-:Y:S01]  /*6ae0*/  @!UPT UIADD3 URZ, UPT, UPT, URZ, URZ, URZ ;  /* 0x000000fffffff290 */ /* 0x000fe2000fffe0ff */
[----:B------:R-:W-:Y:S11]  /*6af0*/  @!P5 BRA `(.L_x_122) ;  /* 0x00000000000cd947 */ /* 0x000ff60003800000 */
[----:B------:R-:W-:Y:S04]  /*6b00*/  SHF.L.U32 R3, R145, 0x1f, RZ ;  /* 0x0000001f91037819 */ /* 0x000fe800000006ff */
[----:B------:R-:W1:Y:S02]  /*6b10*/  SYNCS.PHASECHK.TRANS64.TRYWAIT P1, [UR44+0x140], R3 ;  /* 0x00014003ff0075a7 */ /* 0x000e64000802112c */
[----:B-1----:R-:W-:Y:S05]  /*6b20*/  @!P1 BRA `(.L_x_123) ;  /* 0x0000002400309947 */ /* 0x002fea0003800000 */
.L_x_122:
[----:B------:R-:W-:Y:S05]  /*6b30*/  BSYNC B0 ;  /* 0x0000000000007941 */ /* 0x000fea0003800000 */
.L_x_121:
[----:B------:R2:W3:Y:S01]  /*6b40*/  @P0 LDS.128 R32, [R140+UR44+0x400] ;  /* 0x0004002c8c200984 */ /* 0x0004e20008000c00 */
[----:B------:R-:W5:Y:S01]  /*6b50*/  S2UR UR5, SR_CgaCtaId ;  /* 0x00000000000579c3 */ /* 0x000f620000008800 */
[----:B------:R-:W-:Y:S01]  /*6b60*/  UIADD3 UR4, UPT, UPT, UR44, 0x148, URZ ;  /* 0x000001482c047890 */ /* 0x000fe2000fffe0ff */
[----:B------:R-:W-:Y:S01]  /*6b70*/  LOP3.LUT R145, R145, 0x1, RZ, 0x3c, !PT ;  /* 0x0000000191917812 */ /* 0x000fe200078e3cff */
[----:B------:R2:W1:Y:S04]  /*6b80*/  @P0 LDS.128 R28, [R150+0x10] ;  /* 0x00001000961c0984 */ /* 0x0004680000000c00 */
[----:B------:R2:W1:Y:S04]  /*6b90*/  @P0 LDS.128 R24, [R149+0x20] ;  /* 0x0000200095180984 */ /* 0x0004680000000c00 */
[----:B------:R2:W1:Y:S01]  /*6ba0*/  @P0 LDS.128 R16, [R148+0x30] ;  /* 0x0000300094100984 */ /* 0x0004620000000c00 */
[----:B------:R-:W-:Y:S01]  /*6bb0*/  @!PT LDS RZ, [RZ] ;  /* 0x00000000fffff984 */ /* 0x000fe20000000800 */
[----:B------:R-:W-:Y:S01]  /*6bc0*/  @!PT LDS RZ, [RZ] ;  /* 0x00000000fffff984 */ /* 0x000fe20000000800 */
[----:B------:R-:W-:Y:S01]  /*6bd0*/  @!PT LDS RZ, [RZ] ;  /* 0x00000000fffff984 */ /* 0x000fe20000000800 */
[----:B------:R-:W-:Y:S01]  /*6be0*/  @!PT LDS RZ, [RZ] ;  /* 0x00000000fffff984 */ /* 0x000fe20000000800 */
[----:B------:R4:W-:Y:S06]  /*6bf0*/  MEMBAR.ALL.CTA ;  /* 0x0000000000007992 */ /* 0x0009ec0000008000 */
[----:B----4-:R-:W4:Y:S01]  /*6c00*/  FENCE.VIEW.ASYNC.S ;  /* 0x00000000000073c6 */ /* 0x010f220000000000 */
[----:B-----5:R-:W-:Y:S09]  /*6c10*/  UPRMT UR4, UR5, 0x654, UR4 ;  /* 0x0000065405047896 */ /* 0x020ff20008000004 */
[----:B----4-:R-:W-:Y:S03]  /*6c20*/  SYNCS.ARRIVE.TRANS64.RED.A1T0 RZ, [UR4], RZ ;  /* 0x000000ffffff79a7 */ /* 0x010fe60008100404 */
.L_x_120:
[----:B------:R-:W-:Y:S05]  /*6c30*/  BSYNC B1 ;  /* 0x0000000000017941 */ /* 0x000fea0003800000 */
.L_x_119:
[----:B-1----:R-:W-:Y:S04]  /*6c40*/  SHF.R.U32.HI R0, RZ, 0x15, R2 ;  /* 0x00000015ff007819 */ /* 0x002fe80000011602 */
[----:B------:R-:W-:Y:S01]  /*6c50*/  LOP3.LUT P0, RZ, R0, 0x3, R142, 0x48, !PT ;  /* 0x0000000300ff7812 */ /* 0x000fe2000780488e */
[----:B------:R-:W-:Y:S01]  /*6c60*/  @!UPT UIADD3 URZ, UPT, UPT, URZ, URZ, URZ ;  /* 0x000000fffffff290 */ /* 0x000fe2000fffe0ff */
[----:B------:R-:W-:Y:S11]  /*6c70*/  @P4 BRA `(.L_x_124) ;  /* 0x0000000000084947 */ /* 0x000ff60003800000 */
[----:B------:R-:W1:Y:S02]  /*6c80*/  SYNCS.PHASECHK.TRANS64.TRYWAIT P1, [R143+URZ+0x180], R4 ;  /* 0x000180048f0075a7 */ /* 0x000e6400080211ff */
[----:B-1----:R-:W-:Y:S05]  /*6c90*/  @!P1 BRA `(.L_x_125) ;  /* 0x0000002000ec9947 */ /* 0x002fea0003800000 */
.L_x_124:
[----:B------:R-:W-:Y:S05]  /*6ca0*/  @!P0 BRA `(.L_x_126) ;  /* 0x0000000000408947 */ /* 0x000fea0003800000 */
[----:B------:R-:W1:Y:S01]  /*6cb0*/  LDCU.64 UR8, c[0x4][0x70] ;  /* 0x01000e00ff0877ac */ /* 0x000e620008000a00 */
[----:B------:R-:W-:Y:S01]  /*6cc0*/  MOV R15, 0x0 ;  /* 0x00000000000f7802 */ /* 0x000fe20000000f00 */
[----:B------:R-:W-:Y:S02]  /*6cd0*/  HFMA2 R12, -RZ, RZ, 0, 5.9604644775390625e-08 ;  /* 0x00000001ff0c7431 */ /* 0x000fe400000001ff */
[----:B------:R-:W-:Y:S02]  /*6ce0*/  IMAD.MOV.U32 R8, RZ, RZ, 0x192 ;  /* 0x00000192ff087424 */ /* 0x000fe400078e00ff */
[----:B------:R-:W-:Y:S01]  /*6cf0*/  IMAD.MOV.U32 R13, RZ, RZ, RZ ;  /* 0x000000ffff0d7224 */ /* 0x000fe200078e00ff */
[----:B------:R-:W5:Y:S01]  /*6d00*/  LDCU.64 UR6, c[0x4][0x78] ;  /* 0x01000f00ff0677ac */ /* 0x000f620008000a00 */
[----:B------:R-:W2:Y:S01]  /*6d10*/  LDC.64 R14, c[0x4][R15] ;  /* 0x010000000f0e7b82 */ /* 0x000ea20000000a00 */
[----:B------:R-:W3:Y:S01]  /*6d20*/  LDCU.64 UR4, c[0x4][0x10] ;  /* 0x01000200ff0477ac */ /* 0x000ee20008000a00 */
[----:B-1----:R-:W-:Y:S01]  /*6d30*/  MOV R5, UR9 ;  /* 0x0000000900057c02 */ /* 0x002fe20008000f00 */
[----:B------:R-:W-:Y:S01]  /*6d40*/  IMAD.U32 R4, RZ, RZ, UR8 ;  /* 0x00000008ff047e24 */ /* 0x000fe2000f8e00ff */
[----:B-----5:R-:W-:Y:S01]  /*6d50*/  MOV R7, UR7 ;  /* 0x0000000700077c02 */ /* 0x020fe20008000f00 */
[----:B------:R-:W-:Y:S01]  /*6d60*/  IMAD.U32 R6, RZ, RZ, UR6 ;  /* 0x00000006ff067e24 */ /* 0x000fe2000f8e00ff */
[----:B---3--:R-:W-:Y:S01]  /*6d70*/  MOV R11, UR5 ;  /* 0x00000005000b7c02 */ /* 0x008fe20008000f00 */
[----:B------:R-:W-:Y:S02]  /*6d80*/  IMAD.U32 R10, RZ, RZ, UR4 ;  /* 0x00000004ff0a7e24 */ /* 0x000fe4000f8e00ff */
[----:B------:R-:W-:Y:S07]  /*6d90*/  LEPC R20, `(.L_x_126) ;  /* 0x000000001014794e */ /* 0x000fee0000000000 */
[----:B--2-4-:R-:W-:Y:S05]  /*6da0*/  CALL.ABS.NOINC R14 ;  /* 0x000000000e007343 */ /* 0x014fea0003c00000 */
.L_x_126:
[----:B------:R-:W-:Y:S01]  /*6db0*/  LOP3.LUT P0, RZ, R131, 0x60, RZ, 0xc0, !PT ;  /* 0x0000006083ff7812 */ /* 0x000fe2000780c0ff */
[----:B------:R-:W-:Y:S05]  /*6dc0*/  WARPSYNC.ALL ;  /* 0x0000000000007948 */ /* 0x000fea0003800000 */
[----:B------:R-:W-:Y:S01]  /*6dd0*/  R2UR UR4, R2 ;  /* 0x00000000020472ca */ /* 0x000fe200000e0000 */
[----:B------:R-:W-:Y:S01]  /*6de0*/  BSSY.RECONVERGENT B0, `(.L_x_127) ;  /* 0x000011f000007945 */ /* 0x000fe20003800200 */
[----:B---3--:R-:W-:Y:S02]  /*6df0*/  F2FP.F16.E5M2.UNPACK_B R2, R32 ;  /* 0x00000020ff02723e */ /* 0x008fe400020004ff */
[-C--:B------:R-:W-:Y:S02]  /*6e00*/  F2FP.F16.E5M2.UNPACK_B R21, R33.reuse ;  /* 0x00000021ff15723e */ /* 0x080fe400020004ff */
[----:B------:R-:W-:Y:S01]  /*6e10*/  F2FP.F16.E5M2.UNPACK_B R12, R28 ;  /* 0x0000001cff0c723e */ /* 0x000fe200020004ff */
[----:B------:R-:W-:Y:S01]  /*6e20*/  HADD2.F32 R0, -RZ, R2.H0_H0 ;  /* 0x20000002ff007230 */ /* 0x000fe20000004100 */
[----:B------:R-:W-:Y:S01]  /*6e30*/  F2FP.F16.E5M2.UNPACK_B R32, R32.H1 ;  /* 0x00000020ff20723e */ /* 0x000fe200030004ff */
[--C-:B------:R-:W-:Y:S01]  /*6e40*/  HADD2.F32 R73, -RZ, R21.reuse.H0_H0 ;  /* 0x20000015ff497230 */ /* 0x100fe20000004100 */
[----:B------:R-:W-:Y:S01]  /*6e50*/  F2FP.F16.E5M2.UNPACK_B R33, R33.H1 ;  /* 0x00000021ff21723e */ /* 0x000fe200030004ff */
[----:B------:R-:W-:Y:S01]  /*6e60*/  HADD2.F32 R74, -RZ, R21.H1_H1 ;  /* 0x30000015ff4a7230 */ /* 0x000fe20000004100 */
[-C--:B------:R-:W-:Y:S01]  /*6e70*/  F2FP.F16.E5M2.UNPACK_B R20, R34.reuse ;  /* 0x00000022ff14723e */ /* 0x080fe200020004ff */
[--C-:B------:R-:W-:Y:S01]  /*6e80*/  HADD2.F32 R3, -RZ, R32.reuse.H0_H0 ;  /* 0x20000020ff037230 */ /* 0x100fe20000004100 */
[----:B------:R-:W-:Y:S01]  /*6e90*/  F2FP.F16.E5M2.UNPACK_B R15, R34.H1 ;  /* 0x00000022ff0f723e */ /* 0x000fe200030004ff */
[----:B------:R-:W-:Y:S01]  /*6ea0*/  HADD2.F32 R72, -RZ, R32.H1_H1 ;  /* 0x30000020ff487230 */ /* 0x000fe20000004100 */
[-C--:B------:R-:W-:Y:S01]  /*6eb0*/  F2FP.F16.E5M2.UNPACK_B R14, R35.reuse ;  /* 0x00000023ff0e723e */ /* 0x080fe200020004ff */
[--C-:B------:R-:W-:Y:S01]  /*6ec0*/  HADD2.F32 R75, -RZ, R33.reuse.H0_H0 ;  /* 0x20000021ff4b7230 */ /* 0x100fe20000004100 */
[----:B------:R-:W-:Y:S01]  /*6ed0*/  F2FP.F16.E5M2.UNPACK_B R13, R35.H1 ;  /* 0x00000023ff0d723e */ /* 0x000fe200030004ff */
[----:B------:R-:W-:Y:S01]  /*6ee0*/  HADD2.F32 R76, -RZ, R33.H1_H1 ;  /* 0x30000021ff4c7230 */ /* 0x000fe20000004100 */
[----:B------:R-:W-:Y:S01]  /*6ef0*/  F2FP.F16.E5M2.UNPACK_B R28, R28.H1 ;  /* 0x0000001cff1c723e */ /* 0x000fe200030004ff */
[--C-:B------:R-:W-:Y:S01]  /*6f00*/  HADD2.F32 R77, -RZ, R20.reuse.H0_H0 ;  /* 0x20000014ff4d7230 */ /* 0x100fe20000004100 */
[-C--:B------:R-:W-:Y:S01]  /*6f10*/  F2FP.F16.E5M2.UNPACK_B R11, R29.reuse ;  /* 0x0000001dff0b723e */ /* 0x080fe200020004ff */
        /* <DEDUP_REMOVED lines=43> */
[----:B------:R-:W-:Y:S01]  /*71d0*/  IADD3 R143, PT, PT, R143, 0x1a0, RZ ;  /* 0x000001a08f8f7810 */ /* 0x000fe20007ffe0ff */
[----:B------:R-:W-:Y:S01]  /*71e0*/  HADD2.F32 R100, -RZ, R6.H1_H1 ;  /* 0x30000006ff647230 */ /* 0x000fe20000004100 */
[----:B------:R-:W-:Y:S01]  /*71f0*/  IADD3 R68, PT, PT, R68, 0x1, RZ ;  /* 0x0000000144447810 */ /* 0x000fe20007ffe0ff */
[--C-:B------:R-:W-:Y:S01]  /*7200*/  HADD2.F32 R101, -RZ, R5.reuse.H0_H0 ;  /* 0x20000005ff657230 */ /* 0x100fe20000004100 */
[----:B------:R-:W-:Y:S01]  /*7210*/  LOP3.LUT R143, R143, 0xfefffff8, RZ, 0xc0, !PT ;  /* 0xfefffff88f8f7812 */ /* 0x000fe200078ec0ff */
[----:B------:R-:W-:Y:S02]  /*7220*/  HADD2.F32 R102, -RZ, R5.H1_H1 ;  /* 0x30000005ff667230 */ /* 0x000fe40000004100 */
[--C-:B------:R-:W-:Y:S02]  /*7230*/  HADD2.F32 R103, -RZ, R4.reuse.H0_H0 ;  /* 0x20000004ff677230 */ /* 0x100fe40000004100 */
[----:B------:R-:W-:Y:S02]  /*7240*/  HADD2.F32 R104, -RZ, R4.H1_H1 ;  /* 0x30000004ff687230 */ /* 0x000fe40000004100 */
[----:B------:R-:W1:Y:S01]  /*7250*/  LDTM.x64 R4, tmem[UR4] ;  /* 0x00000004000479ee */ /* 0x000e620008340000 */
[----:B------:R-:W-:Y:S01]  /*7260*/  NOP ;  /* 0x0000000000007918 */ /* 0x000fe20000000000 */
[----:B-1----:R1:W-:Y:S01]  /*7270*/  SYNCS.ARRIVE.TRANS64.RED.A1T0 RZ, [R143+URZ], RZ ;  /* 0x000000ff8fff79a7 */ /* 0x0023e200081004ff */
[----:B------:R-:W-:Y:S02]  /*7280*/  HADD2.F32 R2, -RZ, R2.H1_H1 ;  /* 0x30000002ff027230 */ /* 0x000fe40000004100 */
[--C-:B------:R-:W-:Y:S02]  /*7290*/  HADD2.F32 R105, -RZ, R106.reuse.H0_H0 ;  /* 0x2000006aff697230 */ /* 0x100fe40000004100 */
        /* <DEDUP_REMOVED lines=9> */
[C---:B----4-:R-:W-:Y:S01]  /*7330*/  FMUL R4, R70.reuse, R4 ;  /* 0x0000000446047220 */ /* 0x050fe20000400000 */
[C---:B------:R-:W-:Y:S01]  /*7340*/  FMUL R5, R70.reuse, R5 ;  /* 0x0000000546057220 */ /* 0x040fe20000400000 */
[C---:B------:R-:W-:Y:S01]  /*7350*/  FMUL R8, R70.reuse, R8 ;  /* 0x0000000846087220 */ /* 0x040fe20000400000 */
[C---:B------:R-:W-:Y:S01]  /*7360*/  FMUL R9, R70.reuse, R9 ;  /* 0x0000000946097220 */ /* 0x040fe20000400000 */
[C---:B------:R-:W-:Y:S01]  /*7370*/  FFMA R4, R71.reuse, R0, R4 ;  /* 0x0000000047047223 */ /* 0x040fe20000000004 */
[C---:B------:R-:W-:Y:S01]  /*7380*/  FFMA R5, R71.reuse, R2, R5 ;  /* 0x0000000247057223 */ /* 0x040fe20000000005 */
[C---:B------:R-:W-:Y:S01]  /*7390*/  FMUL R12, R70.reuse, R12 ;  /* 0x0000000c460c7220 */ /* 0x040fe20000400000 */
[C---:B------:R-:W-:Y:S01]  /*73a0*/  FMUL R13, R70.reuse, R13 ;  /* 0x0000000d460d7220 */ /* 0x040fe20000400000 */
[C---:B------:R-:W-:Y:S01]  /*73b0*/  FMUL R0, R70.reuse, R16 ;  /* 0x0000001046007220 */ /* 0x040fe20000400000 */
[C---:B------:R-:W-:Y:S01]  /*73c0*/  FMUL R2, R70.reuse, R17 ;  /* 0x0000001146027220 */ /* 0x040fe20000400000 */
[C---:B------:R-:W-:Y:S01]  /*73d0*/  FMUL R17, R70.reuse, R24 ;  /* 0x0000001846117220 */ /* 0x040fe20000400000 */
[--C-:B------:R-:W-:Y:S02]  /*73e0*/  HADD2.F32 R125, -RZ, R126.reuse.H0_H0 ;  /* 0x2000007eff7d7230 */ /* 0x100fe40000004100 */
[C---:B------:R-:W-:Y:S01]  /*73f0*/  FMUL R6, R70.reuse, R6 ;  /* 0x0000000646067220 */ /* 0x040fe20000400000 */
[----:B------:R-:W-:Y:S02]  /*7400*/  HADD2.F32 R126, -RZ, R126.H1_H1 ;  /* 0x3000007eff7e7230 */ /* 0x000fe40000004100 */
[C---:B------:R-:W-:Y:S01]  /*7410*/  FMUL R7, R70.reuse, R7 ;  /* 0x0000000746077220 */ /* 0x040fe20000400000 */
[C---:B------:R-:W-:Y:S01]  /*7420*/  FMUL R10, R70.reuse, R10 ;  /* 0x0000000a460a7220 */ /* 0x040fe20000400000 */
[C---:B------:R-:W-:Y:S01]  /*7430*/  FFMA R6, R71.reuse, R3, R6 ;  /* 0x0000000347067223 */ /* 0x040fe20000000006 */
[C---:B------:R-:W-:Y:S01]  /*7440*/  FMUL R11, R70.reuse, R11 ;  /* 0x0000000b460b7220 */ /* 0x040fe20000400000 */
[C---:B------:R-:W-:Y:S01]  /*7450*/  FFMA R7, R71.reuse, R72, R7 ;  /* 0x0000004847077223 */ /* 0x040fe20000000007 */
[C---:B------:R-:W-:Y:S01]  /*7460*/  FFMA R8, R71.reuse, R73, R8 ;  /* 0x0000004947087223 */ /* 0x040fe20000000008 */
[C---:B------:R-:W-:Y:S01]  /*7470*/  FFMA R9, R71.reuse, R74, R9 ;  /* 0x0000004a47097223 */ /* 0x040fe20000000009 */
[C---:B------:R-:W-:Y:S01]  /*7480*/  FFMA R10, R71.reuse, R75, R10 ;  /* 0x0000004b470a7223 */ /* 0x040fe2000000000a */
[C---:B------:R-:W-:Y:S01]  /*7490*/  FFMA R11, R71.reuse, R76, R11 ;  /* 0x0000004c470b7223 */ /* 0x040fe2000000000b */
[C---:B------:R-:W-:Y:S01]  /*74a0*/  FFMA R12, R71.reuse, R77, R12 ;  /* 0x0000004d470c7223 */ /* 0x040fe2000000000c */
[----:B------:R-:W-:Y:S01]  /*74b0*/  FFMA R13, R71, R78, R13 ;  /* 0x0000004e470d7223 */ /* 0x000fe2000000000d */
[----:B------:R-:W-:Y:S01]  /*74c0*/  F2FP.SATFINITE.E5M2.F32.PACK_AB_MERGE_C R76, R7, R6, RZ ;  /* 0x00000006074c723e */ /* 0x000fe200048060ff */
[--C-:B------:R-:W-:Y:S02]  /*74d0*/  HADD2.F32 R74, -RZ, R129.reuse.H0_H0 ;  /* 0x20000081ff4a7230 */ /* 0x100fe40000004100 */
[C---:B------:R-:W-:Y:S01]  /*74e0*/  FMUL R7, R70.reuse, R20 ;  /* 0x0000001446077220 */ /* 0x040fe20000400000 */
[----:B------:R-:W-:Y:S01]  /*74f0*/  HADD2.F32 R75, -RZ, R129.H1_H1 ;  /* 0x30000081ff4b7230 */ /* 0x000fe20000004100 */
[----:B------:R-:W-:Y:S01]  /*7500*/  F2FP.SATFINITE.E5M2.F32.PACK_AB_MERGE_C R129, R11, R10, RZ ;  /* 0x0000000a0b81723e */ /* 0x000fe200048060ff */
        /* <DEDUP_REMOVED lines=12> */
[----:B------:R-:W-:Y:S01]  /*75d0*/  FFMA R3, R71, R83, R3 ;  /* 0x0000005347037223 */ /* 0x000fe20000000003 */
[C---:B------:R-:W-:Y:S01]  /*75e0*/  FMUL R25, R70.reuse, R32 ;  /* 0x0000002046197220 */ /* 0x040fe20000400000 */
[----:B------:R-:W-:Y:S01]  /*75f0*/  F2FP.SATFINITE.E5M2.F32.PACK_AB_MERGE_C R14, R15, R14, RZ ;  /* 0x0000000e0f0e723e */ /* 0x000fe200048060ff */
[C---:B------:R-:W-:Y:S01]  /*7600*/  FMUL R6, R70.reuse, R19 ;  /* 0x0000001346067220 */ /* 0x040fe20000400000 */
[C---:B------:R-:W-:Y:S01]  /*7610*/  FMUL R11, R70.reuse, R22 ;  /* 0x00000016460b7220 */ /* 0x040fe20000400000 */
[C---:B------:R-:W-:Y:S01]  /*7620*/  FMUL R22, R70.reuse, R29 ;  /* 0x0000001d46167220 */ /* 0x040fe20000400000 */
[C---:B------:R-:W-:Y:S01]  /*7630*/  FMUL R29, R70.reuse, R36 ;  /* 0x00000024461d7220 */ /* 0x040fe20000400000 */
[C---:B------:R-:W-:Y:S01]  /*7640*/  FFMA R6, R71.reuse, R84, R6 ;  /* 0x0000005447067223 */ /* 0x040fe20000000006 */
[C---:B------:R-:W-:Y:S01]  /*7650*/  FFMA R7, R71.reuse, R85, R7 ;  /* 0x0000005547077223 */ /* 0x040fe20000000007 */
[C---:B------:R-:W-:Y:S01]  /*7660*/  FFMA R10, R71.reuse, R86, R10 ;  /* 0x00000056470a7223 */ /* 0x040fe2000000000a */
[C---:B------:R-:W-:Y:S01]  /*7670*/  FFMA R11, R71.reuse, R87, R11 ;  /* 0x00000057470b7223 */ /* 0x040fe2000000000b */
[----:B------:R-:W-:Y:S01]  /*7680*/  FMUL R16, R70, R23 ;  /* 0x0000001746107220 */ /* 0x000fe20000400000 */
[----:B------:R-:W-:Y:S01]  /*7690*/  F2FP.SATFINITE.E5M2.F32.PACK_AB_MERGE_C R3, R6, R3, RZ ;  /* 0x000000030603723e */ /* 0x000fe200048060ff */
        /* <DEDUP_REMOVED lines=10> */
[----:B------:R-:W-:Y:S01]  /*7740*/  FMUL R30, R70, R37 ;  /* 0x00000025461e7220 */ /* 0x000fe20000400000 */
[----:B------:R-:W-:Y:S01]  /*7750*/  F2FP.SATFINITE.E5M2.F32.PACK_AB_MERGE_C R16, R10, R7, R16 ;  /* 0x000000070a10723e */ /* 0x000fe20004806010 */
        /* <DEDUP_REMOVED lines=23> */
[----:B------:R-:W-:Y:S01]  /*78d0*/  FFMA R31, R71, R103, R31 ;  /* 0x00000067471f7223 */ /* 0x000fe2000000001f */
[----:B------:R-:W-:Y:S01]  /*78e0*/  FMUL R45, R70, R52 ;  /* 0x00000034462d7220 */ /* 0x000fe20000400000 */
[----:B------:R-:W-:Y:S01]  /*78f0*/  F2FP.SATFINITE.E5M2.F32.PACK_AB_MERGE_C R19, R28, R27, RZ ;  /* 0x0000001b1c13723e */ /* 0x000fe200048060ff */
[C---:B------:R-:W-:Y:S01]  /*7900*/  FMUL R52, R70.reuse, R59 ;  /* 0x0000003b46347220 */ /* 0x040fe20000400000 */
[C---:B------:R-:W-:Y:S01]  /*7910*/  FMUL R59, R70.reuse, R66 ;  /* 0x00000042463b7220 */ /* 0x040fe20000400000 */
[----:B------:R-:W-:Y:S01]  /*7920*/  F2FP.SATFINITE.E5M2.F32.PACK_AB_MERGE_C R66, R13, R12, R14 ;  /* 0x0000000c0d42723e */ /* 0x000fe2000480600e */
[----:B------:R-:W-:Y:S01]  /*7930*/  FMUL R32, R70, R39 ;  /* 0x0000002746207220 */ /* 0x000fe20000400000 */
[--C-:B------:R-:W-:Y:S01]  /*7940*/  HADD2.F32 R107, -RZ, R108.reuse.H0_H0 ;  /* 0x2000006cff6b7230 */ /* 0x100fe20000004100 */
[----:B------:R-:W-:Y:S01]  /*7950*/  F2FP.SATFINITE.E5M2.F32.PACK_AB_MERGE_C R19, R26, R25, R19 ;  /* 0x000000191a13723e */ /* 0x000fe20004806013 */
[----:B------:R-:W-:Y:S02]  /*7960*/  HADD2.F32 R108, -RZ, R108.H1_H1 ;  /* 0x3000006cff6c7230 */ /* 0x000fe40000004100 */
[C---:B------:R-:W-:Y:S01]  /*7970*/  FFMA R32, R71.reuse, R104, R32 ;  /* 0x0000006847207223 */ /* 0x040fe20000000020 */
[C---:B------:R-:W-:Y:S01]  /*7980*/  FFMA R33, R71.reuse, R105, R33 ;  /* 0x0000006947217223 */ /* 0x040fe20000000021 */
[C---:B------:R-:W-:Y:S01]  /*7990*/  FFMA R34, R71.reuse, R106, R34 ;  /* 0x0000006a47227223 */ /* 0x040fe20000000022 */
[C---:B------:R-:W-:Y:S01]  /*79a0*/  FMUL R35, R70.reuse, R42 ;  /* 0x0000002a46237220 */ /* 0x040fe20000400000 */
[----:B------:R-:W-:Y:S01]  /*79b0*/  FMUL R42, R70, R49 ;  /* 0x00000031462a7220 */ /* 0x000fe20000400000 */
[----:B------:R-:W-:Y:S01]  /*79c0*/  F2FP.SATFINITE.E5M2.F32.PACK_AB_MERGE_C R32, R32, R31, RZ ;  /* 0x0000001f2020723e */ /* 0x000fe200048060ff */
[C---:B------:R-:W-:Y:S01]  /*79d0*/  FMUL R49, R70.reuse, R56 ;  /* 0x0000003846317220 */ /* 0x040fe20000400000 */
[C---:B------:R-:W-:Y:S01]  /*79e0*/  FMUL R36, R70.reuse, R43 ;  /* 0x0000002b46247220 */ /* 0x040fe20000400000 */
[--C-:B------:R-:W-:Y:S02]  /*79f0*/  HADD2.F32 R111, -RZ, R112.reuse.H0_H0 ;  /* 0x20000070ff6f7230 */ /* 0x100fe40000004100 */
[C---:B------:R-:W-:Y:S01]  /*7a00*/  FFMA R35, R71.reuse, R107, R35 ;  /* 0x0000006b47237223 */ /* 0x040fe20000000023 */
[----:B------:R-:W-:Y:S02]  /*7a10*/  HADD2.F32 R112, -RZ, R112.H1_H1 ;  /* 0x30000070ff707230 */ /* 0x000fe40000004100 */
[C---:B------:R-:W-:Y:S01]  /*7a20*/  FMUL R39, R70.reuse, R46 ;  /* 0x0000002e46277220 */ /* 0x040fe20000400000 */
[C---:B------:R-:W-:Y:S01]  /*7a30*/  FFMA R36, R71.reuse, R108, R36 ;  /* 0x0000006c47247223 */ /* 0x040fe20000000024 */
[C---:B------:R-:W-:Y:S01]  /*7a40*/  FMUL R40, R70.reuse, R47 ;  /* 0x0000002f46287220 */ /* 0x040fe20000400000 */
[C---:B------:R-:W-:Y:S01]  /*7a50*/  FFMA R37, R71.reuse, R109, R37 ;  /* 0x0000006d47257223 */ /* 0x040fe20000000025 */
[C---:B------:R-:W-:Y:S01]  /*7a60*/  FFMA R38, R71.reuse, R110, R38 ;  /* 0x0000006e47267223 */ /* 0x040fe20000000026 */
        /* <DEDUP_REMOVED lines=8> */
[C---:B------:R-:W-:Y:S01]  /*7af0*/  FMUL R46, R70.reuse, R53 ;  /* 0x00000035462e7220 */ /* 0x040fe20000400000 */
[--C-:B------:R-:W-:Y:S02]  /*7b00*/  HADD2.F32 R119, -RZ, R120.reuse.H0_H0 ;  /* 0x20000078ff777230 */ /* 0x100fe40000004100 */
[C---:B------:R-:W-:Y:S01]  /*7b10*/  FMUL R50, R70.reuse, R57 ;  /* 0x0000003946327220 */ /* 0x040fe20000400000 */
[C---:B------:R-:W-:Y:S01]  /*7b20*/  FMUL R51, R70.reuse, R58 ;  /* 0x0000003a46337220 */ /* 0x040fe20000400000 */
[C---:B------:R-:W-:Y:S01]  /*7b30*/  FMUL R53, R70.reuse, R60 ;  /* 0x0000003c46357220 */ /* 0x040fe20000400000 */
[C---:B------:R-:W-:Y:S01]  /*7b40*/  FFMA R43, R71.reuse, R115, R43 ;  /* 0x00000073472b7223 */ /* 0x040fe2000000002b */
[----:B------:R-:W-:Y:S02]  /*7b50*/  HADD2.F32 R120, -RZ, R120.H1_H1 ;  /* 0x30000078ff787230 */ /* 0x000fe40000004100 */
[C---:B------:R-:W-:Y:S01]  /*7b60*/  FMUL R47, R70.reuse, R54 ;  /* 0x00000036462f7220 */ /* 0x040fe20000400000 */
[C---:B------:R-:W-:Y:S01]  /*7b70*/  FMUL R57, R70.reuse, R64 ;  /* 0x0000004046397220 */ /* 0x040fe20000400000 */
[C---:B------:R-:W-:Y:S01]  /*7b80*/  FMUL R58, R70.reuse, R65 ;  /* 0x00000041463a7220 */ /* 0x040fe20000400000 */
[C---:B------:R-:W-:Y:S01]  /*7b90*/  FMUL R60, R70.reuse, R67 ;  /* 0x00000043463c7220 */ /* 0x040fe20000400000 */
[----:B------:R-:W-:Y:S01]  /*7ba0*/  FFMA R44, R71, R116, R44 ;  /* 0x00000074472c7223 */ /* 0x000fe2000000002c */
[----:B------:R-:W-:Y:S01]  /*7bb0*/  FMUL R48, R70, R55 ;  /* 0x0000003746307220 */ /* 0x000fe20000400000 */
[----:B------:R-:W-:Y:S01]  /*7bc0*/  F2FP.SATFINITE.E5M2.F32.PACK_AB_MERGE_C R64, R5, R4, R76 ;  /* 0x000000040540723e */ /* 0x000fe2000480604c */
[----:B------:R-:W-:Y:S01]  /*7bd0*/  FFMA R45, R71, R117, R45 ;  /* 0x00000075472d7223 */ /* 0x000fe2000000002d */
[----:B------:R-:W-:Y:S01]  /*7be0*/  F2FP.SATFINITE.E5M2.F32.PACK_AB_MERGE_C R65, R9, R8, R129 ;  /* 0x000000080941723e */ /* 0x000fe20004806081 */
[C---:B------:R-:W-:Y:S01]  /*7bf0*/  FFMA R46, R71.reuse, R118, R46 ;  /* 0x00000076472e7223 */ /* 0x040fe2000000002e */
[----:B------:R-:W-:Y:S01]  /*7c00*/  F2FP.SATFINITE.E5M2.F32.PACK_AB_MERGE_C R67, R2, R0, R3 ;  /* 0x000000000243723e */ /* 0x000fe20004806003 */
[--C-:B------:R-:W-:Y:S02]  /*7c10*/  HADD2.F32 R123, -RZ, R124.reuse.H0_H0 ;  /* 0x2000007cff7b7230 */ /* 0x100fe40000004100 */
[C---:B------:R-:W-:Y:S01]  /*7c20*/  FFMA R47, R71.reuse, R119, R47 ;  /* 0x00000077472f7223 */ /* 0x040fe2000000002f */
[----:B------:R-:W-:Y:S02]  /*7c30*/  HADD2.F32 R124, -RZ, R124.H1_H1 ;  /* 0x3000007cff7c7230 */ /* 0x000fe40000004100 */
[C---:B------:R-:W-:Y:S01]  /*7c40*/  FFMA R48, R71.reuse, R120, R48 ;  /* 0x0000007847307223 */ /* 0x040fe20000000030 */
[----:B------:R1:W-:Y:S01]  /*7c50*/  STS.128 [R140+UR44+0x2400], R64 ;  /* 0x002400408c007988 */ /* 0x0003e20008000c2c */
[C---:B------:R-:W-:Y:S01]  /*7c60*/  FFMA R49, R71.reuse, R121, R49 ;  /* 0x0000007947317223 */ /* 0x040fe20000000031 */
[C---:B------:R-:W-:Y:S01]  /*7c70*/  FFMA R50, R71.reuse, R122, R50 ;  /* 0x0000007a47327223 */ /* 0x040fe20000000032 */
[C---:B------:R-:W-:Y:S01]  /*7c80*/  FMUL R54, R70.reuse, R61 ;  /* 0x0000003d46367220 */ /* 0x040fe20000400000 */
[--C-:B------:R-:W-:Y:S02]  /*7c90*/  HADD2.F32 R127, -RZ, R128.reuse.H0_H0 ;  /* 0x20000080ff7f7230 */ /* 0x100fe40000004100 */
[C---:B------:R-:W-:Y:S01]  /*7ca0*/  FFMA R51, R71.reuse, R123, R51 ;  /* 0x0000007b47337223 */ /* 0x040fe20000000033 */
[----:B------:R-:W-:Y:S02]  /*7cb0*/  HADD2.F32 R128, -RZ, R128.H1_H1 ;  /* 0x30000080ff807230 */ /* 0x000fe40000004100 */
[----:B------:R-:W-:Y:S01]  /*7cc0*/  FMUL R55, R70, R62 ;  /* 0x0000003e46377220 */ /* 0x000fe20000400000 */
[----:B------:R1:W-:Y:S01]  /*7cd0*/  STS.128 [R150+0x2010], R16 ;  /* 0x0020101096007388 */ /* 0x0003e20000000c00 */
[----:B------:R-:W-:Y:S01]  /*7ce0*/  F2FP.SATFINITE.E5M2.F32.PACK_AB_MERGE_C R35, R36, R35, RZ ;  /* 0x000000232423723e */ /* 0x000fe200048060ff */
[C---:B------:R-:W-:Y:S01]  /*7cf0*/  FFMA R52, R71.reuse, R124, R52 ;  /* 0x0000007c47347223 */ /* 0x040fe20000000034 */
[----:B------:R-:W-:Y:S01]  /*7d00*/  FMUL R56, R70, R63 ;  /* 0x0000003f46387220 */ /* 0x000fe20000400000 */
[C---:B------:R-:W-:Y:S01]  /*7d10*/  FFMA R53, R71.reuse, R125, R53 ;  /* 0x0000007d47357223 */ /* 0x040fe20000000035 */
[C---:B------:R-:W-:Y:S01]  /*7d20*/  FFMA R54, R71.reuse, R126, R54 ;  /* 0x0000007e47367223 */ /* 0x040fe20000000036 */
[C---:B------:R-:W-:Y:S01]  /*7d30*/  FFMA R55, R71.reuse, R127, R55 ;  /* 0x0000007f47377223 */ /* 0x040fe20000000037 */
[C---:B------:R-:W-:Y:S01]  /*7d40*/  FFMA R56, R71.reuse, R128, R56 ;  /* 0x0000008047387223 */ /* 0x040fe20000000038 */
[----:B------:R-:W-:Y:S01]  /*7d50*/  F2FP.SATFINITE.E5M2.F32.PACK_AB_MERGE_C R39, R40, R39, RZ ;  /* 0x000000272827723e */ /* 0x000fe200048060ff */
[C---:B------:R-:W-:Y:S01]  /*7d60*/  FFMA R57, R71.reuse, R72, R57 ;  /* 0x0000004847397223 */ /* 0x040fe20000000039 */
[----:B------:R-:W-:Y:S01]  /*7d70*/  F2FP.SATFINITE.E5M2.F32.PACK_AB_MERGE_C R43, R44, R43, RZ ;  /* 0x0000002b2c2b723e */ /* 0x000fe200048060ff */
[C---:B------:R-:W-:Y:S01]  /*7d80*/  FFMA R58, R71.reuse, R73, R58 ;  /* 0x00000049473a7223 */ /* 0x040fe2000000003a */
[C---:B------:R-:W-:Y:S01]  /*7d90*/  FFMA R59, R71.reuse, R74, R59 ;  /* 0x0000004a473b7223 */ /* 0x040fe2000000003b */
[----:B------:R-:W-:Y:S01]  /*7da0*/  F2FP.SATFINITE.E5M2.F32.PACK_AB_MERGE_C R33, R34, R33, R35 ;  /* 0x000000212221723e */ /* 0x000fe20004806023 */
[----:B------:R-:W-:Y:S01]  /*7db0*/  FFMA R60, R71, R75, R60 ;  /* 0x0000004b473c7223 */ /* 0x000fe2000000003c */
[----:B------:R-:W-:Y:S02]  /*7dc0*/  F2FP.SATFINITE.E5M2.F32.PACK_AB_MERGE_C R32, R30, R29, R32 ;  /* 0x0000001d1e20723e */ /* 0x000fe40004806020 */
[----:B------:R-:W-:Y:S02]  /*7dd0*/  F2FP.SATFINITE.E5M2.F32.PACK_AB_MERGE_C R34, R38, R37, R39 ;  /* 0x000000252622723e */ /* 0x000fe40004806027 */
[----:B------:R-:W-:Y:S02]  /*7de0*/  F2FP.SATFINITE.E5M2.F32.PACK_AB_MERGE_C R35, R42, R41, R43 ;  /* 0x000000292a23723e */ /* 0x000fe4000480602b */
[----:B------:R-:W-:Y:S02]  /*7df0*/  F2FP.SATFINITE.E5M2.F32.PACK_AB_MERGE_C R51, R52, R51, RZ ;  /* 0x000000333433723e */ /* 0x000fe400048060ff */
[----:B------:R-:W-:Y:S01]  /*7e00*/  F2FP.SATFINITE.E5M2.F32.PACK_AB_MERGE_C R48, R48, R47, RZ ;  /* 0x0000002f3030723e */ /* 0x000fe200048060ff */
[----:B------:R1:W-:Y:S01]  /*7e10*/  STS.128 [R149+0x2020], R32 ;  /* 0x0020202095007388 */ /* 0x0003e20000000c00 */
[----:B------:R-:W-:Y:S02]  /*7e20*/  F2FP.SATFINITE.E5M2.F32.PACK_AB_MERGE_C R55, R56, R55, RZ ;  /* 0x000000373837723e */ /* 0x000fe400048060ff */
[----:B------:R-:W-:Y:S02]  /*7e30*/  F2FP.SATFINITE.E5M2.F32.PACK_AB_MERGE_C R59, R60, R59, RZ ;  /* 0x0000003b3c3b723e */ /* 0x000fe400048060ff */
[----:B------:R-:W-:Y:S02]  /*7e40*/  F2FP.SATFINITE.E5M2.F32.PACK_AB_MERGE_C R49, R50, R49, R51 ;  /* 0x000000313231723e */ /* 0x000fe40004806033 */
[----:B------:R-:W-:Y:S02]  /*7e50*/  F2FP.SATFINITE.E5M2.F32.PACK_AB_MERGE_C R48, R46, R45, R48 ;  /* 0x0000002d2e30723e */ /* 0x000fe40004806030 */
[----:B------:R-:W-:Y:S02]  /*7e60*/  F2FP.SATFINITE.E5M2.F32.PACK_AB_MERGE_C R50, R54, R53, R55 ;  /* 0x000000353632723e */ /* 0x000fe40004806037 */
[----:B------:R-:W-:Y:S05]  /*7e70*/  F2FP.SATFINITE.E5M2.F32.PACK_AB_MERGE_C R51, R58, R57, R59 ;  /* 0x000000393a33723e */ /* 0x000fea000480603b */
[----:B------:R1:W-:Y:S01]  /*7e80*/  STS.128 [R148+0x2030], R48 ;  /* 0x0020303094007388 */ /* 0x0003e20000000c00 */
[----:B------:R-:W-:Y:S01]  /*7e90*/  @!PT LDS RZ, [RZ] ;  /* 0x00000000fffff984 */ /* 0x000fe20000000800 */
[----:B------:R-:W-:Y:S01]  /*7ea0*/  @!PT LDS RZ, [RZ] ;  /* 0x00000000fffff984 */ /* 0x000fe20000000800 */
[----:B------:R-:W-:Y:S01]  /*7eb0*/  @!PT LDS RZ, [RZ] ;  /* 0x00000000fffff984 */ /* 0x000fe20000000800 */
[----:B------:R-:W-:Y:S01]  /*7ec0*/  @!PT LDS RZ, [RZ] ;  /* 0x00000000fffff984 */ /* 0x000fe20000000800 */
[----:B------:R3:W-:Y:S07]  /*7ed0*/  MEMBAR.ALL.CTA ;  /* 0x0000000000007992 */ /* 0x0007ee0000008000 */
[----:B---3--:R-:W3:Y:S02]  /*7ee0*/  FENCE.VIEW.ASYNC.S ;  /* 0x00000000000073c6 */ /* 0x008ee40000000000 */
[----:B---3--:R-:W-:Y:S06]  /*7ef0*/  BAR.SYNC.DEFER_BLOCKING 0x1, 0x80 ;  /* 0x0042000000007b1d */ /* 0x008fec0000010000 */
[----:B------:R-:W-:Y:S05]  /*7f00*/  @P0 BRA `(.L_x_128) ;  /* 0x0000000000300947 */ /* 0x000fea0003800000 */
[----:B------:R-:W-:Y:S02]  /*7f10*/  UIADD3 UR4, UPT, UPT, UR44, 0x2400, URZ ;  /* 0x000024002c047890 */ /* 0x000fe4000fffe0ff */
[----:B------:R-:W-:Y:S02]  /*7f20*/  USHF.L.U32 UR9, UR45, 0x6, URZ ;  /* 0x000000062d097899 */ /* 0x000fe400080006ff */
[----:B------:R-:W-:Y:S02]  /*7f30*/  USHF.L.U32 UR10, UR46, 0x7, URZ ;  /* 0x000000072e0a7899 */ /* 0x000fe400080006ff */
[----:B------:R-:W-:Y:S01]  /*7f40*/  MOV R151, UR4 ;  /* 0x0000000400977c02 */ /* 0x000fe20008000f00 */
[----:B------:R-:W-:Y:S01]  /*7f50*/  UIADD3 UR4, UP0, UPT, UR62, 0x680, URZ ;  /* 0x000006803e047890 */ /* 0x000fe2000ff1e0ff */
[----:B------:R-:W-:Y:S02]  /*7f60*/  UMOV UR11, UR36 ;  /* 0x00000024000b7c82 */ /* 0x000fe40008000000 */
[----:B------:R-:W-:Y:S01]  /*7f70*/  R2UR UR8, R151 ;  /* 0x00000000970872ca */ /* 0x000fe200000e0000 */
[----:B------:R-:W-:Y:S11]  /*7f80*/  UIADD3.X UR5, UPT, UPT, URZ, UR63, URZ, UP0, !UPT ;  /* 0x0000003fff057290 */ /* 0x000ff600087fe4ff */
[----:B------:R-:W-:Y:S01]  /*7f90*/  @!UPT UIADD3 URZ, UPT, UPT, URZ, URZ, URZ ;  /* 0x000000fffffff290 */ /* 0x000fe2000fffe0ff */
[----:B------:R3:W-:Y:S01]  /*7fa0*/  UTMASTG.3D [UR8], [UR4] ;  /* 0x00000008040073b5 */ /* 0x0007e20008010000 */
[----:B------:R0:W-:Y:S01]  /*7fb0*/  UTMACMDFLUSH ;  /* 0x00000000000079b7 */ /* 0x0001e20000000000 */
[----:B---3--:R-:W-:Y:S04]  /*7fc0*/  DEPBAR.LE SB0, 0x0 ;  /* 0x000080000000791a */ /* 0x008fe80000000000 */
.L_x_128:
[----:B------:R-:W-:Y:S05]  /*7fd0*/  BSYNC.RECONVERGENT B0 ;  /* 0x0000000000007941 */ /* 0x000fea0003800200 */
.L_x_127:
[----:B------:R-:W-:Y:S01]  /*7fe0*/  BAR.SYNC.DEFER_BLOCKING 0x1, 0x80 ;  /* 0x0042000000007b1d */ /* 0x000fe20000010000 */
[----:B------:R-:W-:Y:S01]  /*7ff0*/  ISETP.NE.AND P0, PT, R144, 0x2, PT ;  /* 0x000000029000780c */ /* 0x000fe20003f05270 */
[----:B------:R-:W-:Y:S01]  /*8000*/  UISETP.NE.AND UP0, UPT, UR47, URZ, UPT ;  /* 0x000000ff2f00728c */ /* 0x000fe2000bf05270 */
[----:B------:R-:W-:Y:S01]  /*8010*/  ISETP.NE.AND P1, PT, R68, 0x4, PT ;  /* 0x000000044400780c */ /* 0x000fe20003f25270 */
[----:B------:R-:W-:Y:S01]  /*8020*/  UIADD3 UR45, UPT, UPT, UR37, UR55, URZ ;  /* 0x00000037252d7290 */ /* 0x000fe2000fffe0ff */
[----:B------:R-:W-:Y:S01]  /*8030*/  SEL R2, RZ, 0x1, P0 ;  /* 0x00000001ff027807 */ /* 0x000fe20000000000 */
[----:B------:R-:W-:Y:S01]  /*8040*/  UIADD3 UR46, UPT, UPT, UR38, UR58, URZ ;  /* 0x0000003a262e7290 */ /* 0x000fe2000fffe0ff */
[----:B------:R-:W-:Y:S02]  /*8050*/  SEL R0, RZ, 0x1, P1 ;  /* 0x00000001ff007807 */ /* 0x000fe40000800000 */
[----:B------:R-:W-:Y:S02]  /*8060*/  LOP3.LUT R146, R146, R2, RZ, 0x3c, !PT ;  /* 0x0000000292927212 */ /* 0x000fe400078e3cff */
[----:B------:R-:W-:Y:S02]  /*8070*/  LOP3.LUT R147, R147, R0, RZ, 0x3c, !PT ;  /* 0x0000000093937212 */ /* 0x000fe400078e3cff */
[----:B------:R-:W-:Y:S02]  /*8080*/  SEL R144, R144, RZ, P0 ;  /* 0x000000ff90907207 */ /* 0x000fe40000000000 */
[----:B------:R-:W-:Y:S01]  /*8090*/  SEL R68, R68, RZ, P1 ;  /* 0x000000ff44447207 */ /* 0x000fe20000800000 */
[----:B------:R-:W-:Y:S01]  /*80a0*/  UMOV UR36, UR54 ;  /* 0x0000003600247c82 */ /* 0x000fe20008000000 */
[----:B------:R-:W-:Y:S05]  /*80b0*/  BRA.U UP0, `(.L_x_129) ;  /* 0xffffffdd001c7547 */ /* 0x000fea000b83ffff */
[----:B------:R-:W-:Y:S05]  /*80c0*/  EXIT ;  /* 0x000000000000794d */ /* 0x000fea0003800000 */
.L_x_25:
[----:B-1----:R1:W2:Y:S02]  /*80d0*/  SYNCS.PHASECHK.TRANS64.TRYWAIT P0, [R0+URZ+0x1d0], R2 ;  /* 0x0001d002000075a7 */ /* 0x0022a400080011ff */
[----:B--2---:R-:W-:Y:S05]  /*80e0*/  @!P0 NANOSLEEP.SYNCS 0x989680 ;  /* 0x009896800000895d */ /* 0x004fea0003900000 */
[----:B------:R-:W2:Y:S02]  /*80f0*/  @!P0 SYNCS.PHASECHK.TRANS64 P0, [R0+URZ+0x1d0], R2 ;  /* 0x0001d002000085a7 */ /* 0x000ea400080010ff */
[----:B--2---:R-:W-:Y:S05]  /*8100*/  @!P0 BRA `(.L_x_25) ;  /* 0xfffffffc00f08947 */ /* 0x004fea000383ffff */
[----:B------:R-:W-:Y:S05]  /*8110*/  BRA `(.L_x_130) ;  /* 0xffffff9800d47947 */ /* 0x000fea000383ffff */
.L_x_28:
[----:B-1----:R-:W-:-:S07]  /*8120*/  MOV R0, UR33 ;  /* 0x0000002100007c02 */ /* 0x002fce0008000f00 */
.L_x_131:
[----:B-1----:R1:W2:Y:S02]  /*8130*/  SYNCS.PHASECHK.TRANS64.TRYWAIT P0, [R0+URZ+0xa0], R3 ;  /* 0x0000a003000075a7 */ /* 0x0022a400080011ff */
[----:B--2---:R-:W-:Y:S05]  /*8140*/  @!P0 NANOSLEEP.SYNCS 0x989680 ;  /* 0x009896800000895d */ /* 0x004fea0003900000 */
[----:B------:R-:W2:Y:S02]  /*8150*/  @!P0 SYNCS.PHASECHK.TRANS64 P0, [R0+URZ+0xa0], R3 ;  /* 0x0000a003000085a7 */ /* 0x000ea400080010ff */
[----:B--2---:R-:W-:Y:S05]  /*8160*/  @!P0 BRA `(.L_x_131) ;  /* 0xfffffffc00f08947 */ /* 0x004fea000383ffff */
[----:B------:R-:W-:Y:S05]  /*8170*/  BRA `(.L_x_27) ;  /* 0xffffff9c00247947 */ /* 0x000fea000383ffff */
.L_x_35:
[----:B-1----:R-:W-:-:S07]  /*8180*/  MOV R0, UR17 ;  /* 0x0000001100007c02 */ /* 0x002fce0008000f00 */
.L_x_132:
[----:B-1----:R1:W2:Y:S02]  /*8190*/  SYNCS.PHASECHK.TRANS64.TRYWAIT P0, [R0+URZ+0xa0], R3 ;  /* 0x0000a003000075a7 */ /* 0x0022a400080011ff */
[----:B--2---:R-:W-:Y:S05]  /*81a0*/  @!P0 NANOSLEEP.SYNCS 0x989680 ;  /* 0x009896800000895d */ /* 0x004fea0003900000 */
[----:B------:R-:W2:Y:S02]  /*81b0*/  @!P0 SYNCS.PHASECHK.TRANS64 P0, [R0+URZ+0xa0], R3 ;  /* 0x0000a003000085a7 */ /* 0x000ea400080010ff */
[----:B--2---:R-:W-:Y:S05]  /*81c0*/  @!P0 BRA `(.L_x_132) ;  /* 0xfffffffc00f08947 */ /* 0x004fea000383ffff */
[----:B------:R-:W-:Y:S05]  /*81d0*/  BRA `(.L_x_34) ;  /* 0xffffff9c00e47947 */ /* 0x000fea000383ffff */
.L_x_40:
[----:B-1----:R1:W2:Y:S02]  /*81e0*/  SYNCS.PHASECHK.TRANS64.TRYWAIT P0, [R3+URZ+0x160], R0 ;  /* 0x00016000030075a7 */ /* 0x0022a400080011ff */
[----:B--2---:R-:W-:Y:S05]  /*81f0*/  @!P0 NANOSLEEP.SYNCS 0x989680 ;  /* 0x009896800000895d */ /* 0x004fea0003900000 */
[----:B------:R-:W2:Y:S02]  /*8200*/  @!P0 SYNCS.PHASECHK.TRANS64 P0, [R3+URZ+0x160], R0 ;  /* 0x00016000030085a7 */ /* 0x000ea400080010ff */
[----:B--2---:R-:W-:Y:S05]  /*8210*/  @!P0 BRA `(.L_x_40) ;  /* 0xfffffffc00f08947 */ /* 0x004fea000383ffff */
[----:B------:R-:W-:Y:S05]  /*8220*/  BRA `(.L_x_133) ;  /* 0xffffffa000887947 */ /* 0x000fea000383ffff */
.L_x_44:
[----:B------:R-:W-:-:S07]  /*8230*/  MOV R0, UR4 ;  /* 0x0000000400007c02 */ /* 0x000fce0008000f00 */
.L_x_134:
[----:B-1----:R1:W2:Y:S02]  /*8240*/  SYNCS.PHASECHK.TRANS64.TRYWAIT P0, [R0+URZ], R2 ;  /* 0x00000002000075a7 */ /* 0x0022a400080011ff */
[----:B--2---:R-:W-:Y:S05]  /*8250*/  @!P0 NANOSLEEP.SYNCS 0x989680 ;  /* 0x009896800000895d */ /* 0x004fea0003900000 */
[----:B------:R-:W2:Y:S02]  /*8260*/  @!P0 SYNCS.PHASECHK.TRANS64 P0, [R0+URZ], R2 ;  /* 0x00000002000085a7 */ /* 0x000ea400080010ff */
[----:B--2---:R-:W-:Y:S05]  /*8270*/  @!P0 BRA `(.L_x_134) ;  /* 0xfffffffc00f08947 */ /* 0x004fea000383ffff */
[----:B------:R-:W-:Y:S05]  /*8280*/  BRA `(.L_x_135) ;  /* 0xffffffa8002c7947 */ /* 0x000fea000383ffff */
.L_x_45:
[----:B------:R-:W-:-:S07]  /*8290*/  MOV R0, UR5 ;  /* 0x0000000500007c02 */ /* 0x000fce0008000f00 */
.L_x_136:
[----:B-1----:R1:W2:Y:S02]  /*82a0*/  SYNCS.PHASECHK.TRANS64.TRYWAIT P0, [R0+URZ], R3 ;  /* 0x00000003000075a7 */ /* 0x0022a400080011ff */
[----:B--2---:R-:W-:Y:S05]  /*82b0*/  @!P0 NANOSLEEP.SYNCS 0x989680 ;  /* 0x009896800000895d */ /* 0x004fea0003900000 */
[----:B------:R-:W2:Y:S02]  /*82c0*/  @!P0 SYNCS.PHASECHK.TRANS64 P0, [R0+URZ], R3 ;  /* 0x00000003000085a7 */ /* 0x000ea400080010ff */
[----:B--2---:R-:W-:Y:S05]  /*82d0*/  @!P0 BRA `(.L_x_136) ;  /* 0xfffffffc00f08947 */ /* 0x004fea000383ffff */
[----:B------:R-:W-:Y:S05]  /*82e0*/  BRA `(.L_x_137) ;  /* 0xffffffa800387947 */ /* 0x000fea000383ffff */
.L_x_46:
[----:B------:R-:W-:-:S07]  /*82f0*/  MOV R0, UR5 ;  /* 0x0000000500007c02 */ /* 0x000fce0008000f00 */
.L_x_138:
[----:B-1----:R1:W2:Y:S02]  /*8300*/  SYNCS.PHASECHK.TRANS64.TRYWAIT P0, [R0+URZ], R3 ;  /* 0x00000003000075a7 */ /* 0x0022a400080011ff */
[----:B--2---:R-:W-:Y:S05]  /*8310*/  @!P0 NANOSLEEP.SYNCS 0x989680 ;  /* 0x009896800000895d */ /* 0x004fea0003900000 */
[----:B------:R-:W2:Y:S02]  /*8320*/  @!P0 SYNCS.PHASECHK.TRANS64 P0, [R0+URZ], R3 ;  /* 0x00000003000085a7 */ /* 0x000ea400080010ff */
[----:B--2---:R-:W-:Y:S05]  /*8330*/  @!P0 BRA `(.L_x_138) ;  /* 0xfffffffc00f08947 */ /* 0x004fea000383ffff */
[----:B------:R-:W-:Y:S05]  /*8340*/  BRA `(.L_x_139) ;  /* 0xffffffa800447947 */ /* 0x000fea000383ffff */
.L_x_47:
[----:B------:R-:W-:-:S07]  /*8350*/  MOV R0, UR5 ;  /* 0x0000000500007c02 */ /* 0x000fce0008000f00 */
.L_x_140:
[----:B-1----:R1:W2:Y:S02]  /*8360*/  SYNCS.PHASECHK.TRANS64.TRYWAIT P0, [R0+URZ], R3 ;  /* 0x00000003000075a7 */ /* 0x0022a400080011ff */
[----:B--2---:R-:W-:Y:S05]  /*8370*/  @!P0 NANOSLEEP.SYNCS 0x989680 ;  /* 0x009896800000895d */ /* 0x004fea0003900000 */
[----:B------:R-:W2:Y:S02]  /*8380*/  @!P0 SYNCS.PHASECHK.TRANS64 P0, [R0+URZ], R3 ;  /* 0x00000003000085a7 */ /* 0x000ea400080010ff */
[----:B--2---:R-:W-:Y:S05]  /*8390*/  @!P0 BRA `(.L_x_140) ;  /* 0xfffffffc00f08947 */ /* 0x004fea000383ffff */
[----:B------:R-:W-:Y:S05]  /*83a0*/  BRA `(.L_x_141) ;  /* 0xffffffa800507947 */ /* 0x000fea000383ffff */
.L_x_48:
[----:B------:R-:W-:-:S07]  /*83b0*/  MOV R0, UR5 ;  /* 0x0000000500007c02 */ /* 0x000fce0008000f00 */
.L_x_142:
[----:B-1----:R1:W2:Y:S02]  /*83c0*/  SYNCS.PHASECHK.TRANS64.TRYWAIT P0, [R0+URZ], R3 ;  /* 0x00000003000075a7 */ /* 0x0022a400080011ff */
[----:B--2---:R-:W-:Y:S05]  /*83d0*/  @!P0 NANOSLEEP.SYNCS 0x989680 ;  /* 0x009896800000895d */ /* 0x004fea0003900000 */
[----:B------:R-:W2:Y:S02]  /*83e0*/  @!P0 SYNCS.PHASECHK.TRANS64 P0, [R0+URZ], R3 ;  /* 0x00000003000085a7 */ /* 0x000ea400080010ff */
[----:B--2---:R-:W-:Y:S05]  /*83f0*/  @!P0 BRA `(.L_x_142) ;  /* 0xfffffffc00f08947 */ /* 0x004fea000383ffff */
[----:B------:R-:W-:Y:S05]  /*8400*/  BRA `(.L_x_143) ;  /* 0xffffffa8005c7947 */ /* 0x000fea000383ffff */
.L_x_49:
[----:B------:R-:W-:-:S07]  /*8410*/  MOV R0, UR5 ;  /* 0x0000000500007c02 */ /* 0x000fce0008000f00 */
.L_x_144:
[----:B-1----:R1:W2:Y:S02]  /*8420*/  SYNCS.PHASECHK.TRANS64.TRYWAIT P0, [R0+URZ], R3 ;  /* 0x00000003000075a7 */ /* 0x0022a400080011ff */
[----:B--2---:R-:W-:Y:S05]  /*8430*/  @!P0 NANOSLEEP.SYNCS 0x989680 ;  /* 0x009896800000895d */ /* 0x004fea0003900000 */
[----:B------:R-:W2:Y:S02]  /*8440*/  @!P0 SYNCS.PHASECHK.TRANS64 P0, [R0+URZ], R3 ;  /* 0x00000003000085a7 */ /* 0x000ea400080010ff */
[----:B--2---:R-:W-:Y:S05]  /*8450*/  @!P0 BRA `(.L_x_144) ;  /* 0xfffffffc00f08947 */ /* 0x004fea000383ffff */
[----:B------:R-:W-:Y:S05]  /*8460*/  BRA `(.L_x_145) ;  /* 0xffffffa800687947 */ /* 0x000fea000383ffff */
.L_x_50:
[----:B------:R-:W-:-:S07]  /*8470*/  MOV R0, UR5 ;  /* 0x0000000500007c02 */ /* 0x000fce0008000f00 */
.L_x_146:
[----:B-1----:R1:W2:Y:S02]  /*8480*/  SYNCS.PHASECHK.TRANS64.TRYWAIT P0, [R0+URZ], R3 ;  /* 0x00000003000075a7 */ /* 0x0022a400080011ff */
[----:B--2---:R-:W-:Y:S05]  /*8490*/  @!P0 NANOSLEEP.SYNCS 0x989680 ;  /* 0x009896800000895d */ /* 0x004fea0003900000 */
[----:B------:R-:W2:Y:S02]  /*84a0*/  @!P0 SYNCS.PHASECHK.TRANS64 P0, [R0+URZ], R3 ;  /* 0x00000003000085a7 */ /* 0x000ea400080010ff */
[----:B--2---:R-:W-:Y:S05]  /*84b0*/  @!P0 BRA `(.L_x_146) ;  /* 0xfffffffc00f08947 */ /* 0x004fea000383ffff */
[----:B------:R-:W-:Y:S05]  /*84c0*/  BRA `(.L_x_147) ;  /* 0xffffffa800747947 */ /* 0x000fea000383ffff */
.L_x_51:
[----:B------:R-:W-:-:S07]  /*84d0*/  MOV R0, UR5 ;  /* 0x0000000500007c02 */ /* 0x000fce0008000f00 */
.L_x_148:
[----:B-1----:R1:W2:Y:S02]  /*84e0*/  SYNCS.PHASECHK.TRANS64.TRYWAIT P0, [R0+URZ], R3 ;  /* 0x00000003000075a7 */ /* 0x0022a400080011ff */
[----:B--2---:R-:W-:Y:S05]  /*84f0*/  @!P0 NANOSLEEP.SYNCS 0x989680 ;  /* 0x009896800000895d */ /* 0x004fea0003900000 */
[----:B------:R-:W2:Y:S02]  /*8500*/  @!P0 SYNCS.PHASECHK.TRANS64 P0, [R0+URZ], R3 ;  /* 0x00000003000085a7 */ /* 0x000ea400080010ff */
[----:B--2---:R-:W-:Y:S05]  /*8510*/  @!P0 BRA `(.L_x_148) ;  /* 0xfffffffc00f08947 */ /* 0x004fea000383ffff */
[----:B------:R-:W-:Y:S05]  /*8520*/  BRA `(.L_x_149) ;  /* 0xffffffa800807947 */ /* 0x000fea000383ffff */
.L_x_52:
[----:B------:R-:W-:-:S07]  /*8530*/  MOV R0, UR5 ;  /* 0x0000000500007c02 */ /* 0x000fce0008000f00 */
.L_x_150:
[----:B-1----:R1:W2:Y:S02]  /*8540*/  SYNCS.PHASECHK.TRANS64.TRYWAIT P0, [R0+URZ], R3 ;  /* 0x00000003000075a7 */ /* 0x0022a400080011ff */
[----:B--2---:R-:W-:Y:S05]  /*8550*/  @!P0 NANOSLEEP.SYNCS 0x989680 ;  /* 0x009896800000895d */ /* 0x004fea0003900000 */
[----:B------:R-:W2:Y:S02]  /*8560*/  @!P0 SYNCS.PHASECHK.TRANS64 P0, [R0+URZ], R3 ;  /* 0x00000003000085a7 */ /* 0x000ea400080010ff */
[----:B--2---:R-:W-:Y:S05]  /*8570*/  @!P0 BRA `(.L_x_150) ;  /* 0xfffffffc00f08947 */ /* 0x004fea000383ffff */
[----:B------:R-:W-:Y:S05]  /*8580*/  BRA `(.L_x_151) ;  /* 0xffffffa8008c7947 */ /* 0x000fea000383ffff */
.L_x_53:
[----:B------:R-:W-:-:S07]  /*8590*/  MOV R0, UR5 ;  /* 0x0000000500007c02 */ /* 0x000fce0008000f00 */
.L_x_152:
[----:B-1----:R1:W2:Y:S02]  /*85a0*/  SYNCS.PHASECHK.TRANS64.TRYWAIT P0, [R0+URZ], R3 ;  /* 0x00000003000075a7 */ /* 0x0022a400080011ff */
[----:B--2---:R-:W-:Y:S05]  /*85b0*/  @!P0 NANOSLEEP.SYNCS 0x989680 ;  /* 0x009896800000895d */ /* 0x004fea0003900000 */
[----:B------:R-:W2:Y:S02]  /*85c0*/  @!P0 SYNCS.PHASECHK.TRANS64 P0, [R0+URZ], R3 ;  /* 0x00000003000085a7 */ /* 0x000ea400080010ff */
[----:B--2---:R-:W-:Y:S05]  /*85d0*/  @!P0 BRA `(.L_x_152) ;  /* 0xfffffffc00f08947 */ /* 0x004fea000383ffff */
[----:B------:R-:W-:Y:S05]  /*85e0*/  BRA `(.L_x_153) ;  /* 0xffffffa800987947 */ /* 0x000fea000383ffff */
.L_x_54:
[----:B------:R-:W-:-:S07]  /*85f0*/  MOV R0, UR5 ;  /* 0x0000000500007c02 */ /* 0x000fce0008000f00 */
.L_x_154:
[----:B-1----:R1:W2:Y:S02]  /*8600*/  SYNCS.PHASECHK.TRANS64.TRYWAIT P0, [R0+URZ], R3 ;  /* 0x00000003000075a7 */ /* 0x0022a400080011ff */
[----:B--2---:R-:W-:Y:S05]  /*8610*/  @!P0 NANOSLEEP.SYNCS 0x989680 ;  /* 0x009896800000895d */ /* 0x004fea0003900000 */
[----:B------:R-:W2:Y:S02]  /*8620*/  @!P0 SYNCS.PHASECHK.TRANS64 P0, [R0+URZ], R3 ;  /* 0x00000003000085a7 */ /* 0x000ea400080010ff */
[----:B--2---:R-:W-:Y:S05]  /*8630*/  @!P0 BRA `(.L_x_154) ;  /* 0xfffffffc00f08947 */ /* 0x004fea000383ffff */
[----:B------:R-:W-:Y:S05]  /*8640*/  BRA `(.L_x_155) ;  /* 0xffffffa800a47947 */ /* 0x000fea000383ffff */
.L_x_55:
[----:B------:R-:W-:-:S07]  /*8650*/  MOV R0, UR5 ;  /* 0x0000000500007c02 */ /* 0x000fce0008000f00 */
.L_x_156:
[----:B-1----:R1:W2:Y:S02]  /*8660*/  SYNCS.PHASECHK.TRANS64.TRYWAIT P0, [R0+URZ], R3 ;  /* 0x00000003000075a7 */ /* 0x0022a400080011ff */
[----:B--2---:R-:W-:Y:S05]  /*8670*/  @!P0 NANOSLEEP.SYNCS 0x989680 ;  /* 0x009896800000895d */ /* 0x004fea0003900000 */
[----:B------:R-:W2:Y:S02]  /*8680*/  @!P0 SYNCS.PHASECHK.TRANS64 P0, [R0+URZ], R3 ;  /* 0x00000003000085a7 */ /* 0x000ea400080010ff */
[----:B--2---:R-:W-:Y:S05]  /*8690*/  @!P0 BRA `(.L_x_156) ;  /* 0xfffffffc00f08947 */ /* 0x004fea000383ffff */
[----:B------:R-:W-:Y:S05]  /*86a0*/  BRA `(.L_x_157) ;  /* 0xffffffa800b07947 */ /* 0x000fea000383ffff */
.L_x_56:
[----:B------:R-:W-:-:S07]  /*86b0*/  MOV R0, UR5 ;  /* 0x0000000500007c02 */ /* 0x000fce0008000f00 */
.L_x_158:
[----:B-1----:R1:W2:Y:S02]  /*86c0*/  SYNCS.PHASECHK.TRANS64.TRYWAIT P0, [R0+URZ], R3 ;  /* 0x00000003000075a7 */ /* 0x0022a400080011ff */
[----:B--2---:R-:W-:Y:S05]  /*86d0*/  @!P0 NANOSLEEP.SYNCS 0x989680 ;  /* 0x009896800000895d */ /* 0x004fea0003900000 */
[----:B------:R-:W2:Y:S02]  /*86e0*/  @!P0 SYNCS.PHASECHK.TRANS64 P0, [R0+URZ], R3 ;  /* 0x00000003000085a7 */ /* 0x000ea400080010ff */
[----:B--2---:R-:W-:Y:S05]  /*86f0*/  @!P0 BRA `(.L_x_158) ;  /* 0xfffffffc00f08947 */ /* 0x004fea000383ffff */
[----:B------:R-:W-:Y:S05]  /*8700*/  BRA `(.L_x_159) ;  /* 0xffffffa800bc7947 */ /* 0x000fea000383ffff */
.L_x_57:
[----:B------:R-:W-:-:S07]  /*8710*/  MOV R0, UR5 ;  /* 0x0000000500007c02 */ /* 0x000fce0008000f00 */
.L_x_160:
[----:B-1----:R1:W2:Y:S02]  /*8720*/  SYNCS.PHASECHK.TRANS64.TRYWAIT P0, [R0+URZ], R3 ;  /* 0x00000003000075a7 */ /* 0x0022a400080011ff */
[----:B--2---:R-:W-:Y:S05]  /*8730*/  @!P0 NANOSLEEP.SYNCS 0x989680 ;  /* 0x009896800000895d */ /* 0x004fea0003900000 */
[----:B------:R-:W2:Y:S02]  /*8740*/  @!P0 SYNCS.PHASECHK.TRANS64 P0, [R0+URZ], R3 ;  /* 0x00000003000085a7 */ /* 0x000ea400080010ff */
[----:B--2---:R-:W-:Y:S05]  /*8750*/  @!P0 BRA `(.L_x_160) ;  /* 0xfffffffc00f08947 */ /* 0x004fea000383ffff */
[----:B------:R-:W-:Y:S05]  /*8760*/  BRA `(.L_x_161) ;  /* 0xffffffa800c87947 */ /* 0x000fea000383ffff */
.L_x_58:
[----:B------:R-:W-:-:S07]  /*8770*/  MOV R0, UR5 ;  /* 0x0000000500007c02 */ /* 0x000fce0008000f00 */
.L_x_162:
[----:B-1----:R1:W2:Y:S02]  /*8780*/  SYNCS.PHASECHK.TRANS64.TRYWAIT P0, [R0+URZ], R3 ;  /* 0x00000003000075a7 */ /* 0x0022a400080011ff */
[----:B--2---:R-:W-:Y:S05]  /*8790*/  @!P0 NANOSLEEP.SYNCS 0x989680 ;  /* 0x009896800000895d */ /* 0x004fea0003900000 */
[----:B------:R-:W2:Y:S02]  /*87a0*/  @!P0 SYNCS.PHASECHK.TRANS64 P0, [R0+URZ], R3 ;  /* 0x00000003000085a7 */ /* 0x000ea400080010ff */
[----:B--2---:R-:W-:Y:S05]  /*87b0*/  @!P0 BRA `(.L_x_162) ;  /* 0xfffffffc00f08947 */ /* 0x004fea000383ffff */
[----:B------:R-:W-:Y:S05]  /*87c0*/  BRA `(.L_x_163) ;  /* 0xffffffa800d47947 */ /* 0x000fea000383ffff */
.L_x_59:
[----:B------:R-:W-:-:S07]  /*87d0*/  MOV R0, UR5 ;  /* 0x0000000500007c02 */ /* 0x000fce0008000f00 */
.L_x_164:
[----:B-1----:R1:W2:Y:S02]  /*87e0*/  SYNCS.PHASECHK.TRANS64.TRYWAIT P0, [R0+URZ], R3 ;  /* 0x00000003000075a7 */ /* 0x0022a400080011ff */
[----:B--2---:R-:W-:Y:S05]  /*87f0*/  @!P0 NANOSLEEP.SYNCS 0x989680 ;  /* 0x009896800000895d */ /* 0x004fea0003900000 */
[----:B------:R-:W2:Y:S02]  /*8800*/  @!P0 SYNCS.PHASECHK.TRANS64 P0, [R0+URZ], R3 ;  /* 0x00000003000085a7 */ /* 0x000ea400080010ff */
[----:B--2---:R-:W-:Y:S05]  /*8810*/  @!P0 BRA `(.L_x_164) ;  /* 0xfffffffc00f08947 */ /* 0x004fea000383ffff */
[----:B------:R-:W-:Y:S05]  /*8820*/  BRA `(.L_x_165) ;  /* 0xffffffa800e07947 */ /* 0x000fea000383ffff */
.L_x_60:
[----:B------:R-:W-:-:S07]  /*8830*/  MOV R0, UR5 ;  /* 0x0000000500007c02 */ /* 0x000fce0008000f00 */
.L_x_166:
[----:B-1----:R1:W2:Y:S02]  /*8840*/  SYNCS.PHASECHK.TRANS64.TRYWAIT P0, [R0+URZ], R3 ;  /* 0x00000003000075a7 */ /* 0x0022a400080011ff */
[----:B--2---:R-:W-:Y:S05]  /*8850*/  @!P0 NANOSLEEP.SYNCS 0x989680 ;  /* 0x009896800000895d */ /* 0x004fea0003900000 */
[----:B------:R-:W2:Y:S02]  /*8860*/  @!P0 SYNCS.PHASECHK.TRANS64 P0, [R0+URZ], R3 ;  /* 0x00000003000085a7 */ /* 0x000ea400080010ff */
[----:B--2---:R-:W-:Y:S05]  /*8870*/  @!P0 BRA `(.L_x_166) ;  /* 0xfffffffc00f08947 */ /* 0x004fea000383ffff */
[----:B------:R-:W-:Y:S05]  /*8880*/  BRA `(.L_x_167) ;  /* 0xffffffa800ec7947 */ /* 0x000fea000383ffff */
.L_x_61:
[----:B------:R-:W-:-:S07]  /*8890*/  MOV R0, UR5 ;  /* 0x0000000500007c02 */ /* 0x000fce0008000f00 */
.L_x_168:
[----:B-1----:R1:W2:Y:S02]  /*88a0*/  SYNCS.PHASECHK.TRANS64.TRYWAIT P0, [R0+URZ], R3 ;  /* 0x00000003000075a7 */ /* 0x0022a400080011ff */
[----:B--2---:R-:W-:Y:S05]  /*88b0*/  @!P0 NANOSLEEP.SYNCS 0x989680 ;  /* 0x009896800000895d */ /* 0x004fea0003900000 */
[----:B------:R-:W2:Y:S02]  /*88c0*/  @!P0 SYNCS.PHASECHK.TRANS64 P0, [R0+URZ], R3 ;  /* 0x00000003000085a7 */ /* 0x000ea400080010ff */
[----:B--2---:R-:W-:Y:S05]  /*88d0*/  @!P0 BRA `(.L_x_168) ;  /* 0xfffffffc00f08947 */ /* 0x004fea000383ffff */
[----:B------:R-:W-:Y:S05]  /*88e0*/  BRA `(.L_x_169) ;  /* 0xffffffa800f87947 */ /* 0x000fea000383ffff */
.L_x_62:
[----:B------:R-:W-:-:S07]  /*88f0*/  MOV R0, UR5 ;  /* 0x0000000500007c02 */ /* 0x000fce0008000f00 */
.L_x_170:
[----:B-1----:R1:W2:Y:S02]  /*8900*/  SYNCS.PHASECHK.TRANS64.TRYWAIT P0, [R0+URZ], R3 ;  /* 0x00000003000075a7 */ /* 0x0022a400080011ff */
[----:B--2---:R-:W-:Y:S05]  /*8910*/  @!P0 NANOSLEEP.SYNCS 0x989680 ;  /* 0x009896800000895d */ /* 0x004fea0003900000 */
[----:B------:R-:W2:Y:S02]  /*8920*/  @!P0 SYNCS.PHASECHK.TRANS64 P0, [R0+URZ], R3 ;  /* 0x00000003000085a7 */ /* 0x000ea400080010ff */
[----:B--2---:R-:W-:Y:S05]  /*8930*/  @!P0 BRA `(.L_x_170) ;  /* 0xfffffffc00f08947 */ /* 0x004fea000383ffff */
[----:B------:R-:W-:Y:S05]  /*8940*/  BRA `(.L_x_171) ;  /* 0xffffffac00047947 */ /* 0x000fea000383ffff */
.L_x_65:
[----:B-1----:R1:W2:Y:S02]  /*8950*/  SYNCS.PHASECHK.TRANS64.TRYWAIT P0, [R2+URZ+0x1c0], R4 ;  /* 0x0001c004020075a7 */ /* 0x0022a400080011ff */
[----:B--2---:R-:W-:Y:S05]  /*8960*/  @!P0 NANOSLEEP.SYNCS 0x989680 ;  /* 0x009896800000895d */ /* 0x004fea0003900000 */
[----:B------:R-:W2:Y:S02]  /*8970*/  @!P0 SYNCS.PHASECHK.TRANS64 P0, [R2+URZ+0x1c0], R4 ;  /* 0x0001c004020085a7 */ /* 0x000ea400080010ff */
[----:B--2---:R-:W-:Y:S05]  /*8980*/  @!P0 BRA `(.L_x_65) ;  /* 0xfffffffc00f08947 */ /* 0x004fea000383ffff */
[----:B------:R-:W-:Y:S05]  /*8990*/  BRA `(.L_x_172) ;  /* 0xffffffac00687947 */ /* 0x000fea000383ffff */
.L_x_66:
[----:B------:R-:W-:-:S07]  /*89a0*/  MOV R2, UR4 ;  /* 0x0000000400027c02 */ /* 0x000fce0008000f00 */
.L_x_173:
[----:B-1----:R1:W2:Y:S02]  /*89b0*/  SYNCS.PHASECHK.TRANS64.TRYWAIT P0, [R2+URZ+0x170], R5 ;  /* 0x00017005020075a7 */ /* 0x0022a400080011ff */
[----:B--2---:R-:W-:Y:S05]  /*89c0*/  @!P0 NANOSLEEP.SYNCS 0x989680 ;  /* 0x009896800000895d */ /* 0x004fea0003900000 */
[----:B------:R-:W2:Y:S02]  /*89d0*/  @!P0 SYNCS.PHASECHK.TRANS64 P0, [R2+URZ+0x170], R5 ;  /* 0x00017005020085a7 */ /* 0x000ea400080010ff */
[----:B--2---:R-:W-:Y:S05]  /*89e0*/  @!P0 BRA `(.L_x_173) ;  /* 0xfffffffc00f08947 */ /* 0x004fea000383ffff */
[----:B------:R-:W-:Y:S05]  /*89f0*/  BRA `(.L_x_174) ;  /* 0xffffffac00787947 */ /* 0x000fea000383ffff */
.L_x_67:
[----:B-1----:R1:W2:Y:S02]  /*8a00*/  SYNCS.PHASECHK.TRANS64.TRYWAIT P1, [R2+URZ+0x160], R4 ;  /* 0x00016004020075a7 */ /* 0x0022a400080211ff */
[----:B--2---:R-:W-:Y:S05]  /*8a10*/  @!P1 NANOSLEEP.SYNCS 0x989680 ;  /* 0x009896800000995d */ /* 0x004fea0003900000 */
[----:B------:R-:W2:Y:S02]  /*8a20*/  @!P1 SYNCS.PHASECHK.TRANS64 P1, [R2+URZ+0x160], R4 ;  /* 0x00016004020095a7 */ /* 0x000ea400080210ff */
[----:B--2---:R-:W-:Y:S05]  /*8a30*/  @!P1 BRA `(.L_x_67) ;  /* 0xfffffffc00f09947 */ /* 0x004fea000383ffff */
[----:B------:R-:W-:Y:S05]  /*8a40*/  BRA `(.L_x_175) ;  /* 0xffffffac00a87947 */ /* 0x000fea000383ffff */
.L_x_70:
[----:B------:R-:W-:-:S07]  /*8a50*/  MOV R0, UR4 ;  /* 0x0000000400007c02 */ /* 0x000fce0008000f00 */
.L_x_176:
[----:B-1----:R1:W2:Y:S02]  /*8a60*/  SYNCS.PHASECHK.TRANS64.TRYWAIT P0, [R0+URZ+0x170], R2 ;  /* 0x00017002000075a7 */ /* 0x0022a400080011ff */
[----:B--2---:R-:W-:Y:S05]  /*8a70*/  @!P0 NANOSLEEP.SYNCS 0x989680 ;  /* 0x009896800000895d */ /* 0x004fea0003900000 */
[----:B------:R-:W2:Y:S02]  /*8a80*/  @!P0 SYNCS.PHASECHK.TRANS64 P0, [R0+URZ+0x170], R2 ;  /* 0x00017002000085a7 */ /* 0x000ea400080010ff */
[----:B--2---:R-:W-:Y:S05]  /*8a90*/  @!P0 BRA `(.L_x_176) ;  /* 0xfffffffc00f08947 */ /* 0x004fea000383ffff */
[----:B------:R-:W-:Y:S05]  /*8aa0*/  BRA `(.L_x_69) ;  /* 0xffffffac00fc7947 */ /* 0x000fea000383ffff */
.L_x_79:
[----:B-1----:R-:W-:-:S04]  /*8ab0*/  MOV R5, UR5 ;  /* 0x0000000500057c02 */ /* 0x002fc80008000f00 */
[----:B------:R1:W2:Y:S03]  /*8ac0*/  SYNCS.PHASECHK.TRANS64.TRYWAIT P0, [R5+URZ+0x8], R6 ;  /* 0x00000806050075a7 */ /* 0x0002a600080011ff */
[----:B--2---:R-:W-:Y:S05]  /*8ad0*/  @!P0 NANOSLEEP.SYNCS 0x989680 ;  /* 0x009896800000895d */ /* 0x004fea0003900000 */
[----:B------:R-:W2:Y:S02]  /*8ae0*/  @!P0 SYNCS.PHASECHK.TRANS64 P0, [R5+URZ+0x8], R6 ;  /* 0x00000806050085a7 */ /* 0x000ea400080010ff */
[----:B--2---:R-:W-:Y:S05]  /*8af0*/  @!P0 BRA `(.L_x_79) ;  /* 0xfffffffc00ec8947 */ /* 0x004fea000383ffff */
[----:B------:R-:W-:Y:S05]  /*8b00*/  BRA `(.L_x_78) ;  /* 0xffffffb000b47947 */ /* 0x000fea000383ffff */
.L_x_81:
[----:B------:R-:W-:Y:S01]  /*8b10*/  BSSY B0, `(.L_x_177) ;  /* 0x0000006000007945 */ /* 0x000fe20003800000 */
[----:B------:R-:W-:-:S07]  /*8b20*/  MOV R15, 0xffffffff ;  /* 0xffffffff000f7802 */ /* 0x000fce0000000f00 */
[----:B-1---5:R-:W-:Y:S05]  /*8b30*/  WARPSYNC.COLLECTIVE R15, `(.L_x_178) ;  /* 0x000000000f0c7348 */ /* 0x022fea0003c00000 */
[----:B------:R-:W-:Y:S02]  /*8b40*/  ELECT P6, UR79, PT ;  /* 0x00000000004f782f */ /* 0x000fe400038c0000 */
[----:B------:R-:W-:Y:S01]  /*8b50*/  MOV R14, UR79 ;  /* 0x0000004f000e7c02 */ /* 0x000fe20008000f00 */
[----:B-1---5:R-:W-:Y:S10]  /*8b60*/  ENDCOLLECTIVE ;  /* 0x000000000000791b */ /* 0x022ff40003800000 */
.L_x_178:
[----:B------:R-:W-:Y:S05]  /*8b70*/  BSYNC B0 ;  /* 0x0000000000007941 */ /* 0x000fea0003800000 */
.L_x_177:
[----:B------:R-:W-:Y:S01]  /*8b80*/  PLOP3.LUT P0, PT, P6, PT, PT, 0x80, 0x8 ;  /* 0x000000000008781c */ /* 0x000fe2000370f070 */
[----:B------:R-:W-:-:S12]  /*8b90*/  BRA `(.L_x_179) ;  /* 0xffffffb000e07947 */ /* 0x000fd8000383ffff */
.L_x_83:
[----:B-1----:R-:W-:-:S04]  /*8ba0*/  MOV R0, UR5 ;  /* 0x0000000500007c02 */ /* 0x002fc80008000f00 */
[----:B------:R1:W2:Y:S03]  /*8bb0*/  SYNCS.PHASECHK.TRANS64.TRYWAIT P0, [R0+URZ+0x8], R4 ;  /* 0x00000804000075a7 */ /* 0x0002a600080011ff */
[----:B--2---:R-:W-:Y:S05]  /*8bc0*/  @!P0 NANOSLEEP.SYNCS 0x989680 ;  /* 0x009896800000895d */ /* 0x004fea0003900000 */
[----:B------:R-:W2:Y:S02]  /*8bd0*/  @!P0 SYNCS.PHASECHK.TRANS64 P0, [R0+URZ+0x8], R4 ;  /* 0x00000804000085a7 */ /* 0x000ea400080010ff */
[----:B--2---:R-:W-:Y:S05]  /*8be0*/  @!P0 BRA `(.L_x_83) ;  /* 0xfffffffc00ec8947 */ /* 0x004fea000383ffff */
[----:B------:R-:W-:Y:S05]  /*8bf0*/  BRA `(.L_x_82) ;  /* 0xffffffb000e47947 */ /* 0x000fea000383ffff */
.L_x_84:
[----:B-1----:R1:W2:Y:S02]  /*8c00*/  SYNCS.PHASECHK.TRANS64.TRYWAIT P0, [R0+URZ+0x160], R4 ;  /* 0x00016004000075a7 */ /* 0x0022a400080011ff */
[----:B--2---:R-:W-:Y:S05]  /*8c10*/  @!P0 NANOSLEEP.SYNCS 0x989680 ;  /* 0x009896800000895d */ /* 0x004fea0003900000 */
[----:B------:R-:W2:Y:S02]  /*8c20*/  @!P0 SYNCS.PHASECHK.TRANS64 P0, [R0+URZ+0x160], R4 ;  /* 0x00016004000085a7 */ /* 0x000ea400080010ff */
[----:B--2---:R-:W-:Y:S05]  /*8c30*/  @!P0 BRA `(.L_x_84) ;  /* 0xfffffffc00f08947 */ /* 0x004fea000383ffff */
[----:B------:R-:W-:Y:S05]  /*8c40*/  BRA `(.L_x_180) ;  /* 0xffffffb400c07947 */ /* 0x000fea000383ffff */
.L_x_86:
[----:B------:R-:W-:-:S07]  /*8c50*/  MOV R0, UR23 ;  /* 0x0000001700007c02 */ /* 0x000fce0008000f00 */
.L_x_181:
[----:B-1----:R1:W2:Y:S02]  /*8c60*/  SYNCS.PHASECHK.TRANS64.TRYWAIT P0, [R0+URZ+0x1a0], R4 ;  /* 0x0001a004000075a7 */ /* 0x0022a400080011ff */
[----:B--2---:R-:W-:Y:S05]  /*8c70*/  @!P0 NANOSLEEP.SYNCS 0x989680 ;  /* 0x009896800000895d */ /* 0x004fea0003900000 */
[----:B------:R-:W2:Y:S02]  /*8c80*/  @!P0 SYNCS.PHASECHK.TRANS64 P0, [R0+URZ+0x1a0], R4 ;  /* 0x0001a004000085a7 */ /* 0x000ea400080010ff */
[----:B--2---:R-:W-:Y:S05]  /*8c90*/  @!P0 BRA `(.L_x_181) ;  /* 0xfffffffc00f08947 */ /* 0x004fea000383ffff */
[----:B------:R-:W-:Y:S05]  /*8ca0*/  BRA `(.L_x_182) ;  /* 0xffffffb8000c7947 */ /* 0x000fea000383ffff */
.L_x_89:
[----:B------:R-:W-:Y:S07]  /*8cb0*/  MOV R0, UR5 ;  /* 0x0000000500007c02 */ /* 0x000fee0008000f00 */
.L_x_183:
[----:B-1----:R1:W2:Y:S02]  /*8cc0*/  SYNCS.PHASECHK.TRANS64.TRYWAIT P0, [R0+URZ], R4 ;  /* 0x00000004000075a7 */ /* 0x0022a400080011ff */
[----:B--2---:R-:W-:Y:S05]  /*8cd0*/  @!P0 NANOSLEEP.SYNCS 0x989680 ;  /* 0x009896800000895d */ /* 0x004fea0003900000 */
[----:B------:R-:W2:Y:S02]  /*8ce0*/  @!P0 SYNCS.PHASECHK.TRANS64 P0, [R0+URZ], R4 ;  /* 0x00000004000085a7 */ /* 0x000ea400080010ff */
[----:B--2---:R-:W-:Y:S05]  /*8cf0*/  @!P0 BRA `(.L_x_183) ;  /* 0xfffffffc00f08947 */ /* 0x004fea000383ffff */
[----:B------:R-:W-:Y:S05]  /*8d00*/  BRA `(.L_x_88) ;  /* 0xffffffb800207947 */ /* 0x000fea000383ffff */
.L_x_93:
[----:B-1----:R-:W-:-:S07]  /*8d10*/  MOV R0, UR4 ;  /* 0x0000000400007c02 */ /* 0x002fce0008000f00 */
.L_x_184:
[----:B-1----:R1:W2:Y:S02]  /*8d20*/  SYNCS.PHASECHK.TRANS64.TRYWAIT P0, [R0+URZ], R2 ;  /* 0x00000002000075a7 */ /* 0x0022a400080011ff */
[----:B--2---:R-:W-:Y:S05]  /*8d30*/  @!P0 NANOSLEEP.SYNCS 0x989680 ;  /* 0x009896800000895d */ /* 0x004fea0003900000 */
[----:B------:R-:W2:Y:S02]  /*8d40*/  @!P0 SYNCS.PHASECHK.TRANS64 P0, [R0+URZ], R2 ;  /* 0x00000002000085a7 */ /* 0x000ea400080010ff */
[----:B--2---:R-:W-:Y:S05]  /*8d50*/  @!P0 BRA `(.L_x_184) ;  /* 0xfffffffc00f08947 */ /* 0x004fea000383ffff */
[----:B------:R-:W-:Y:S05]  /*8d60*/  BRA `(.L_x_185) ;  /* 0xffffffb800ec7947 */ /* 0x000fea000383ffff */
.L_x_94:
[----:B------:R-:W-:-:S07]  /*8d70*/  MOV R0, UR5 ;  /* 0x0000000500007c02 */ /* 0x000fce0008000f00 */
.L_x_186:
[----:B-1----:R1:W2:Y:S02]  /*8d80*/  SYNCS.PHASECHK.TRANS64.TRYWAIT P0, [R0+URZ], R3 ;  /* 0x00000003000075a7 */ /* 0x0022a400080011ff */
[----:B--2---:R-:W-:Y:S05]  /*8d90*/  @!P0 NANOSLEEP.SYNCS 0x989680 ;  /* 0x009896800000895d */ /* 0x004fea0003900000 */
[----:B------:R-:W2:Y:S02]  /*8da0*/  @!P0 SYNCS.PHASECHK.TRANS64 P0, [R0+URZ], R3 ;  /* 0x00000003000085a7 */ /* 0x000ea400080010ff */
[----:B--2---:R-:W-:Y:S05]  /*8db0*/  @!P0 BRA `(.L_x_186) ;  /* 0xfffffffc00f08947 */ /* 0x004fea000383ffff */
[----:B------:R-:W-:Y:S05]  /*8dc0*/  BRA `(.L_x_187) ;  /* 0xffffffb800f87947 */ /* 0x000fea000383ffff */
.L_x_95:
[----:B------:R-:W-:-:S07]  /*8dd0*/  MOV R0, UR5 ;  /* 0x0000000500007c02 */ /* 0x000fce0008000f00 */
.L_x_188:
[----:B-1----:R1:W2:Y:S02]  /*8de0*/  SYNCS.PHASECHK.TRANS64.TRYWAIT P0, [R0+URZ], R3 ;  /* 0x00000003000075a7 */ /* 0x0022a400080011ff */
[----:B--2---:R-:W-:Y:S05]  /*8df0*/  @!P0 NANOSLEEP.SYNCS 0x989680 ;  /* 0x009896800000895d */ /* 0x004fea0003900000 */
[----:B------:R-:W2:Y:S02]  /*8e00*/  @!P0 SYNCS.PHASECHK.TRANS64 P0, [R0+URZ], R3 ;  /* 0x00000003000085a7 */ /* 0x000ea400080010ff */
[----:B--2---:R-:W-:Y:S05]  /*8e10*/  @!P0 BRA `(.L_x_188) ;  /* 0xfffffffc00f08947 */ /* 0x004fea000383ffff */
[----:B------:R-:W-:Y:S05]  /*8e20*/  BRA `(.L_x_189) ;  /* 0xffffffbc00047947 */ /* 0x000fea000383ffff */
.L_x_98:
[----:B------:R-:W-:-:S07]  /*8e30*/  MOV R0, UR17 ;  /* 0x0000001100007c02 */ /* 0x000fce0008000f00 */
.L_x_190:
[----:B-1----:R1:W2:Y:S02]  /*8e40*/  SYNCS.PHASECHK.TRANS64.TRYWAIT P1, [R0+URZ+0x1e0], R2 ;  /* 0x0001e002000075a7 */ /* 0x0022a400080211ff */
[----:B--2---:R-:W-:Y:S05]  /*8e50*/  @!P1 NANOSLEEP.SYNCS 0x989680 ;  /* 0x009896800000995d */ /* 0x004fea0003900000 */
[----:B------:R-:W2:Y:S02]  /*8e60*/  @!P1 SYNCS.PHASECHK.TRANS64 P1, [R0+URZ+0x1e0], R2 ;  /* 0x0001e002000095a7 */ /* 0x000ea400080210ff */
[----:B--2---:R-:W-:Y:S05]  /*8e70*/  @!P1 BRA `(.L_x_190) ;  /* 0xfffffffc00f09947 */ /* 0x004fea000383ffff */
[----:B------:R-:W-:Y:S05]  /*8e80*/  BRA `(.L_x_191) ;  /* 0xffffffbc00507947 */ /* 0x000fea000383ffff */
.L_x_103:
[----:B--2---:R2:W4:Y:S02]  /*8e90*/  SYNCS.PHASECHK.TRANS64.TRYWAIT P0, [R7+URZ+0x160], R0 ;  /* 0x00016000070075a7 */ /* 0x00452400080011ff */
[----:B----4-:R-:W-:Y:S05]  /*8ea0*/  @!P0 NANOSLEEP.SYNCS 0x989680 ;  /* 0x009896800000895d */ /* 0x010fea0003900000 */
[----:B------:R-:W4:Y:S02]  /*8eb0*/  @!P0 SYNCS.PHASECHK.TRANS64 P0, [R7+URZ+0x160], R0 ;  /* 0x00016000070085a7 */ /* 0x000f2400080010ff */
[----:B----4-:R-:W-:Y:S05]  /*8ec0*/  @!P0 BRA `(.L_x_103) ;  /* 0xfffffffc00f08947 */ /* 0x010fea000383ffff */
[----:B------:R-:W-:Y:S05]  /*8ed0*/  BRA `(.L_x_192) ;  /* 0xffffffc000707947 */ /* 0x000fea000383ffff */
.L_x_106:
[----:B-1----:R-:W-:Y:S07]  /*8ee0*/  MOV R0, UR17 ;  /* 0x0000001100007c02 */ /* 0x002fee0008000f00 */
.L_x_193:
[----:B-1----:R1:W2:Y:S02]  /*8ef0*/  SYNCS.PHASECHK.TRANS64.TRYWAIT P2, [R0+URZ+0x158], R7 ;  /* 0x00015807000075a7 */ /* 0x0022a400080411ff */
[----:B--2---:R-:W-:Y:S05]  /*8f00*/  @!P2 NANOSLEEP.SYNCS 0x989680 ;  /* 0x009896800000a95d */ /* 0x004fea0003900000 */
[----:B------:R-:W2:Y:S02]  /*8f10*/  @!P2 SYNCS.PHASECHK.TRANS64 P2, [R0+URZ+0x158], R7 ;  /* 0x000158070000a5a7 */ /* 0x000ea400080410ff */
[----:B--2---:R-:W-:Y:S05]  /*8f20*/  @!P2 BRA `(.L_x_193) ;  /* 0xfffffffc00f0a947 */ /* 0x004fea000383ffff */
[----:B------:R-:W-:Y:S05]  /*8f30*/  BRA `(.L_x_105) ;  /* 0xffffffc400d07947 */ /* 0x000fea000383ffff */
.L_x_109:
[----:B-1----:R-:W-:Y:S07]  /*8f40*/  MOV R0, UR17 ;  /* 0x0000001100007c02 */ /* 0x002fee0008000f00 */
.L_x_194:
[----:B-1----:R1:W2:Y:S02]  /*8f50*/  SYNCS.PHASECHK.TRANS64.TRYWAIT P0, [R0+URZ+0x148], R6 ;  /* 0x00014806000075a7 */ /* 0x0022a400080011ff */
[----:B--2---:R-:W-:Y:S05]  /*8f60*/  @!P0 NANOSLEEP.SYNCS 0x989680 ;  /* 0x009896800000895d */ /* 0x004fea0003900000 */
[----:B------:R-:W2:Y:S02]  /*8f70*/  @!P0 SYNCS.PHASECHK.TRANS64 P0, [R0+URZ+0x148], R6 ;  /* 0x00014806000085a7 */ /* 0x000ea400080010ff */
[----:B--2---:R-:W-:Y:S05]  /*8f80*/  @!P0 BRA `(.L_x_194) ;  /* 0xfffffffc00f08947 */ /* 0x004fea000383ffff */
[----:B------:R-:W-:Y:S05]  /*8f90*/  BRA `(.L_x_195) ;  /* 0xffffffc800207947 */ /* 0x000fea000383ffff */
.L_x_112:
[----:B--2---:R2:W3:Y:S02]  /*8fa0*/  SYNCS.PHASECHK.TRANS64.TRYWAIT P0, [R3+URZ+0x160], R0 ;  /* 0x00016000030075a7 */ /* 0x0044e400080011ff */
[----:B---3--:R-:W-:Y:S05]  /*8fb0*/  @!P0 NANOSLEEP.SYNCS 0x989680 ;  /* 0x009896800000895d */ /* 0x008fea0003900000 */
[----:B------:R-:W3:Y:S02]  /*8fc0*/  @!P0 SYNCS.PHASECHK.TRANS64 P0, [R3+URZ+0x160], R0 ;  /* 0x00016000030085a7 */ /* 0x000ee400080010ff */
[----:B---3--:R-:W-:Y:S05]  /*8fd0*/  @!P0 BRA `(.L_x_112) ;  /* 0xfffffffc00f08947 */ /* 0x008fea000383ffff */
[----:B------:R-:W-:Y:S05]  /*8fe0*/  BRA `(.L_x_196) ;  /* 0xffffffcc00647947 */ /* 0x000fea000383ffff */
.L_x_123:
[----:B-1----:R-:W-:Y:S04]  /*8ff0*/  MOV R0, UR44 ;  /* 0x0000002c00007c02 */ /* 0x002fe80008000f00 */
[----:B------:R1:W2:Y:S03]  /*9000*/  SYNCS.PHASECHK.TRANS64.TRYWAIT P1, [R0+URZ+0x140], R3 ;  /* 0x00014003000075a7 */ /* 0x0002a600080211ff */
[----:B--2---:R-:W-:Y:S05]  /*9010*/  @!P1 NANOSLEEP.SYNCS 0x989680 ;  /* 0x009896800000995d */ /* 0x004fea0003900000 */
[----:B------:R-:W2:Y:S02]  /*9020*/  @!P1 SYNCS.PHASECHK.TRANS64 P1, [R0+URZ+0x140], R3 ;  /* 0x00014003000095a7 */ /* 0x000ea400080210ff */
[----:B--2---:R-:W-:Y:S05]  /*9030*/  @!P1 BRA `(.L_x_123) ;  /* 0xfffffffc00ec9947 */ /* 0x004fea000383ffff */
[----:B------:R-:W-:Y:S05]  /*9040*/  BRA `(.L_x_122) ;  /* 0xffffffd800b87947 */ /* 0x000fea000383ffff */
.L_x_125:
[----:B------:R1:W1:Y:S02]  /*9050*/  SYNCS.PHASECHK.TRANS64.TRYWAIT P1, [R143+URZ+0x180], R4 ;  /* 0x000180048f0075a7 */ /* 0x00026400080211ff */
[----:B-1----:R-:W-:Y:S05]  /*9060*/  @!P1 NANOSLEEP.SYNCS 0x989680 ;  /* 0x009896800000995d */ /* 0x002fea0003900000 */
[----:B------:R-:W1:Y:S02]  /*9070*/  @!P1 SYNCS.PHASECHK.TRANS64 P1, [R143+URZ+0x180], R4 ;  /* 0x000180048f0095a7 */ /* 0x000e6400080210ff */
[----:B-1----:R-:W-:Y:S05]  /*9080*/  @!P1 BRA `(.L_x_125) ;  /* 0xfffffffc00f09947 */ /* 0x002fea000383ffff */
[----:B------:R-:W-:Y:S05]  /*9090*/  BRA `(.L_x_124) ;  /* 0xffffffdc00007947 */ /* 0x000fea000383ffff */
        .weak           $__internal_0_$__cuda_sm10x_tcgen05_guardrail_trap_col_being_dealloced_not_returned_by_alloc
        .type           $__internal_0_$__cuda_sm10x_tcgen05_guardrail_trap_col_being_dealloced_not_returned_by_alloc,@function
        .size           $__internal_0_$__cuda_sm10x_tcgen05_guardrail_trap_col_being_dealloced_not_returned_by_alloc,($__internal_1_$__cuda_sm10x_tcgen05_guardrail_trap_phase_invalid_during_alloc - $__internal_0_$__cuda_sm10x_tcgen05_guardrail_trap_col_being_dealloced_not_returned_by_alloc)
$__internal_0_$__cuda_sm10x_tcgen05_guardrail_trap_col_being_dealloced_not_returned_by_alloc:
[----:B------:R-:W-:Y:S05]  /*90a0*/  BPT.TRAP 0x1 ;  /* 0x000000040000795c */ /* 0x000fea0000300000 */
[----:B------:R-:W-:-:S04]  /*90b0*/  HFMA2 R3, -RZ, RZ, 0, 0 ;  /* 0x00000000ff037431 */ /* 0x000fc800000001ff */
[----:B------:R-:W-:Y:S05]  /*90c0*/  RET.REL.NODEC R2 `(_ZN7cutlass13device_kernelINS_4gemm6kernel13GemmUniversalIN4cute5tupleIJiiiiEEENS1_10collective13CollectiveMmaINS1_35MainloopSm100TmaUmmaWarpSpecializedILi20ELi2ELi4ENS5_IJNS4_1CILi2EEESB_NSA_ILi1EEEEEEEENS5_IJNSA_ILi256EEENSA_ILi64EEESG_EEENS_12float_e5m2_tENS5_IJlSC_lEEESI_SJ_NS4_8TiledMMAINS4_8MMA_AtomIJNS4_10MMA_TraitsINS4_25SM100_MMA_F8F6F4_2x1SM_SSEJSI_SI_fSF_SG_NS4_17integral_constantINS4_4UMMA5MajorELSQ_0EEESR_NSO_INSP_7ScaleInELSS_0EEEST_EEEEEENS4_6LayoutINS5_IJSC_SC_SC_EEENS5_IJNSA_ILi0EEESY_SY_EEEEENS5_IJNS4_10UnderscoreES11_S11_EEEEENS4_28SM100_TMA_2SM_LOAD_MULTICASTENS4_14ComposedLayoutINS4_7SwizzleILi2ELi4ELi3EEENS4_18smem_ptr_flag_bitsILi8EEENSW_INS5_IJNSA_ILi8EEESG_EEENS5_IJSG_SC_EEEEEEEvNS4_8identityENS4_18SM100_TMA_2SM_LOADES1E_vS1F_EENS_8epilogue10collective18CollectiveEpilogueINS1I_23Sm100TmaWarpSpecializedILi1ELi1ELi64ELb0ELb0EEEJNS5_IJNSA_ILi128EEESG_SG_EEENS5_IJNSW_IS1N_SC_EENSW_ISG_SC_EEEEESI_SJ_SI_SJ_NS1I_6fusion15FusionCallbacksIS1M_NS1S_17LinearCombinationISI_fSI_fLNS_15FloatRoundStyleE2EEES1O_S1R_JEEENS4_5SM1004TMEM4LOAD26SM100_TMEM_LOAD_32dp32b64xENS4_13SM90_TMA_LOADES1E_NS4_39AutoVectorizingCopyWithAssumedAlignmentILi128EEENS4_14SM90_TMA_STOREES1E_S24_S24_EEEvvEEEEvNT_6ParamsE) ;  /* 0xffffff6c02cc7950 */ /* 0x000fea0003c3ffff */
        .weak           $__internal_1_$__cuda_sm10x_tcgen05_guardrail_trap_phase_invalid_during_alloc
        .type           $__internal_1_$__cuda_sm10x_tcgen05_guardrail_trap_phase_invalid_during_alloc,@function
        .size           $__internal_1_$__cuda_sm10x_tcgen05_guardrail_trap_phase_invalid_during_alloc,($__internal_2_$__cuda_sm10x_tcgen05_guardrail_trap_unallocated_columns_being_dealloced - $__internal_1_$__cuda_sm10x_tcgen05_guardrail_trap_phase_invalid_during_alloc)
$__internal_1_$__cuda_sm10x_tcgen05_guardrail_trap_phase_invalid_during_alloc:
[----:B------:R-:W-:Y:S05]  /*90d0*/  BPT.TRAP 0x1 ;  /* 0x000000040000795c */ /* 0x000fea0000300000 */
[----:B------:R-:W-:-:S04]  /*90e0*/  MOV R5, 0x0 ;  /* 0x0000000000057802 */ /* 0x000fc80000000f00 */
[----:B------:R-:W-:Y:S05]  /*90f0*/  RET.REL.NODEC R4 `(_ZN7cutlass13device_kernelINS_4gemm6kernel13GemmUniversalIN4cute5tupleIJiiiiEEENS1_10collective13CollectiveMmaINS1_35MainloopSm100TmaUmmaWarpSpecializedILi20ELi2ELi4ENS5_IJNS4_1CILi2EEESB_NSA_ILi1EEEEEEEENS5_IJNSA_ILi256EEENSA_ILi64EEESG_EEENS_12float_e5m2_tENS5_IJlSC_lEEESI_SJ_NS4_8TiledMMAINS4_8MMA_AtomIJNS4_10MMA_TraitsINS4_25SM100_MMA_F8F6F4_2x1SM_SSEJSI_SI_fSF_SG_NS4_17integral_constantINS4_4UMMA5MajorELSQ_0EEESR_NSO_INSP_7ScaleInELSS_0EEEST_EEEEEENS4_6LayoutINS5_IJSC_SC_SC_EEENS5_IJNSA_ILi0EEESY_SY_EEEEENS5_IJNS4_10UnderscoreES11_S11_EEEEENS4_28SM100_TMA_2SM_LOAD_MULTICASTENS4_14ComposedLayoutINS4_7SwizzleILi2ELi4ELi3EEENS4_18smem_ptr_flag_bitsILi8EEENSW_INS5_IJNSA_ILi8EEESG_EEENS5_IJSG_SC_EEEEEEEvNS4_8identityENS4_18SM100_TMA_2SM_LOADES1E_vS1F_EENS_8epilogue10collective18CollectiveEpilogueINS1I_23Sm100TmaWarpSpecializedILi1ELi1ELi64ELb0ELb0EEEJNS5_IJNSA_ILi128EEESG_SG_EEENS5_IJNSW_IS1N_SC_EENSW_ISG_SC_EEEEESI_SJ_SI_SJ_NS1I_6fusion15FusionCallbacksIS1M_NS1S_17LinearCombinationISI_fSI_fLNS_15FloatRoundStyleE2EEES1O_S1R_JEEENS4_5SM1004TMEM4LOAD26SM100_TMEM_LOAD_32dp32b64xENS4_13SM90_TMA_LOADES1E_NS4_39AutoVectorizingCopyWithAssumedAlignmentILi128EEENS4_14SM90_TMA_STOREES1E_S24_S24_EEEvvEEEEvNT_6ParamsE) ;  /* 0xffffff6c04c07950 */ /* 0x000fea0003c3ffff */
        .weak           $__internal_2_$__cuda_sm10x_tcgen05_guardrail_trap_unallocated_columns_being_dealloced
        .type           $__internal_2_$__cuda_sm10x_tcgen05_guardrail_trap_unallocated_columns_being_dealloced,@function
        .size           $__internal_2_$__cuda_sm10x_tcgen05_guardrail_trap_unallocated_columns_being_dealloced,(.L_x_198 - $__internal_2_$__cuda_sm10x_tcgen05_guardrail_trap_unallocated_columns_being_dealloced)
$__internal_2_$__cuda_sm10x_tcgen05_guardrail_trap_unallocated_columns_being_dealloced:
[----:B------:R-:W-:Y:S05]  /*9100*/  BPT.TRAP 0x1 ;  /* 0x000000040000795c */ /* 0x000fea0000300000 */
[----:B------:R-:W-:-:S04]  /*9110*/  HFMA2 R3, -RZ, RZ, 0, 0 ;  /* 0x00000000ff037431 */ /* 0x000fc800000001ff */
[----:B------:R-:W-:Y:S05]  /*9120*/  RET.REL.NODEC R2 `(_ZN7cutlass13device_kernelINS_4gemm6kernel13GemmUniversalIN4cute5tupleIJiiiiEEENS1_10collective13CollectiveMmaINS1_35MainloopSm100TmaUmmaWarpSpecializedILi20ELi2ELi4ENS5_IJNS4_1CILi2EEESB_NSA_ILi1EEEEEEEENS5_IJNSA_ILi256EEENSA_ILi64EEESG_EEENS_12float_e5m2_tENS5_IJlSC_lEEESI_SJ_NS4_8TiledMMAINS4_8MMA_AtomIJNS4_10MMA_TraitsINS4_25SM100_MMA_F8F6F4_2x1SM_SSEJSI_SI_fSF_SG_NS4_17integral_constantINS4_4UMMA5MajorELSQ_0EEESR_NSO_INSP_7ScaleInELSS_0EEEST_EEEEEENS4_6LayoutINS5_IJSC_SC_SC_EEENS5_IJNSA_ILi0EEESY_SY_EEEEENS5_IJNS4_10UnderscoreES11_S11_EEEEENS4_28SM100_TMA_2SM_LOAD_MULTICASTENS4_14ComposedLayoutINS4_7SwizzleILi2ELi4ELi3EEENS4_18smem_ptr_flag_bitsILi8EEENSW_INS5_IJNSA_ILi8EEESG_EEENS5_IJSG_SC_EEEEEEEvNS4_8identityENS4_18SM100_TMA_2SM_LOADES1E_vS1F_EENS_8epilogue10collective18CollectiveEpilogueINS1I_23Sm100TmaWarpSpecializedILi1ELi1ELi64ELb0ELb0EEEJNS5_IJNSA_ILi128EEESG_SG_EEENS5_IJNSW_IS1N_SC_EENSW_ISG_SC_EEEEESI_SJ_SI_SJ_NS1I_6fusion15FusionCallbacksIS1M_NS1S_17LinearCombinationISI_fSI_fLNS_15FloatRoundStyleE2EEES1O_S1R_JEEENS4_5SM1004TMEM4LOAD26SM100_TMEM_LOAD_32dp32b64xENS4_13SM90_TMA_LOADES1E_NS4_39AutoVectorizingCopyWithAssumedAlignmentILi128EEENS4_14SM90_TMA_STOREES1E_S24_S24_EEEvvEEEEvNT_6ParamsE) ;  /* 0xffffff6c02b47950 */ /* 0x000fea0003c3ffff */
.L_x_197:
[----:B------:R-:W-:-:S00]  /*9130*/  BRA `(.L_x_197) ;  /* 0xfffffffc00fc7947 */ /* 0x000fc0000383ffff */
[----:B------:R-:W-:-:S00]  /*9140*/  NOP ;  /* 0x0000000000007918 */ /* 0x000fc00000000000 */
        /* <DEDUP_REMOVED lines=11> */
.L_x_198:


//--------------------- .nv.global.init           --------------------------
	.section	.nv.global.init,"aw",@progbits
.nv.global.init:
	.type		$str$27,@object
	.size		$str$27,($str$28 - $str$27)
$str$27:
        /*0000*/ 	.byte	0x28, 0x61, 0x64, 0x64, 0x72, 0x65, 0x73, 0x73, 0x20, 0x26, 0x20, 0x6d, 0x61, 0x73, 0x6b, 0x29
        /*0010*/ 	.byte	0x20, 0x3d, 0x3d, 0x20, 0x30, 0x00
	.type		$str$28,@object
	.size		$str$28,($str$26 - $str$28)
$str$28:
        /*0016*/ 	.byte	0x2f, 0x74, 0x6d, 0x70, 0x2f, 0x63, 0x75, 0x74, 0x6c, 0x61, 0x73, 0x73, 0x5f, 0x73, 0x77, 0x65
        /*0026*/ 	.byte	0x65, 0x70, 0x5f, 0x73, 0x72, 0x63, 0x2f, 0x69, 0x6e, 0x63, 0x6c, 0x75, 0x64, 0x65, 0x2f, 0x63
        /*0036*/ 	.byte	0x75, 0x74, 0x65, 0x2f, 0x70, 0x6f, 0x69, 0x6e, 0x74, 0x65, 0x72, 0x5f, 0x66, 0x6c, 0x61, 0x67
        /*0046*/ 	.byte	0x67, 0x65, 0x64, 0x2e, 0x68, 0x70, 0x70, 0x00
	.type		$str$26,@object
	.size		$str$26,($str$25 - $str$26)
$str$26:
        /*004e*/ 	.byte	0x2f, 0x74, 0x6d, 0x70, 0x2f, 0x63, 0x75, 0x74, 0x6c, 0x61, 0x73, 0x73, 0x5f, 0x73, 0x77, 0x65
        /*005e*/ 	.byte	0x65, 0x70, 0x5f, 0x73, 0x72, 0x63, 0x2f, 0x69, 0x6e, 0x63, 0x6c, 0x75, 0x64, 0x65, 0x2f, 0x63
        /*006e*/ 	.byte	0x75, 0x74, 0x65, 0x2f, 0x61, 0x74, 0x6f, 0x6d, 0x2f, 0x63, 0x6f, 0x70, 0x79, 0x5f, 0x74, 0x72
        /*007e*/ 	.byte	0x61, 0x69, 0x74, 0x73, 0x5f, 0x73, 0x6d, 0x31, 0x30, 0x30, 0x2e, 0x68, 0x70, 0x70, 0x00
	.type		$str$25,@object
	.size		$str$25,(__unnamed_1 - $str$25)
$str$25:
        /*008d*/ 	.byte	0x28, 0x28, 0x75, 0x69, 0x6e, 0x74, 0x33, 0x32, 0x5f, 0x74, 0x28, 0x74, 0x68, 0x72, 0x65, 0x61
        /*009d*/ 	.byte	0x64, 0x49, 0x64, 0x78, 0x2e, 0x78, 0x29, 0x20, 0x2f, 0x20, 0x33, 0x32, 0x29, 0x20, 0x25, 0x20
        /*00ad*/ 	.byte	0x34, 0x29, 0x20, 0x3d, 0x3d, 0x20, 0x28, 0x28, 0x28, 0x74, 0x6d, 0x65, 0x6d, 0x5f, 0x61, 0x64
        /*00bd*/ 	.byte	0x64, 0x72, 0x20, 0x3e, 0x3e, 0x20, 0x31, 0x36, 0x29, 0x20, 0x2f, 0x20, 0x33, 0x32, 0x29, 0x20
        /*00cd*/ 	.byte	0x25, 0x20, 0x34, 0x29, 0x00
	.type		__unnamed_1,@object
	.size		__unnamed_1,(__unnamed_2 - __unnamed_1)
__unnamed_1:
        /*00d2*/ 	.byte	0x61, 0x75, 0x74, 0x6f, 0x20, 0x63, 0x75, 0x74, 0x65, 0x3a, 0x3a, 0x61, 0x73, 0x5f, 0x70, 0x6f
        /* <DEDUP_REMOVED lines=24> */
        /*0262*/ 	.byte	0x43, 0x3c, 0x38, 0x31, 0x39, 0x32, 0x3e, 0x3e, 0x3e, 0x3e, 0x5d, 0x00
	.type		__unnamed_2,@object
	.size		__unnamed_2,(.L_2 - __unnamed_2)
__unnamed_2:
        /* <DEDUP_REMOVED lines=42> */
        /*050e*/ 	.byte	0x3e, 0x3e, 0x3e, 0x3e, 0x5d, 0x00
.L_2:


//--------------------- .nv.shared._ZN7cutlass13device_kernelINS_4gemm6kernel13GemmUniversalIN4cute5tupleIJiiiiEEENS1_10collective13CollectiveMmaINS1_35MainloopSm100TmaUmmaWarpSpecializedILi20ELi2ELi4ENS5_IJNS4_1CILi2EEESB_NSA_ILi1EEEEEEEENS5_IJNSA_ILi256EEENSA_ILi64EEESG_EEENS_12float_e5m2_tENS5_IJlSC_lEEESI_SJ_NS4_8TiledMMAINS4_8MMA_AtomIJNS4_10MMA_TraitsINS4_25SM100_MMA_F8F6F4_2x1SM_SSEJSI_SI_fSF_SG_NS4_17integral_constantINS4_4UMMA5MajorELSQ_0EEESR_NSO_INSP_7ScaleInELSS_0EEEST_EEEEEENS4_6LayoutINS5_IJSC_SC_SC_EEENS5_IJNSA_ILi0EEESY_SY_EEEEENS5_IJNS4_10UnderscoreES11_S11_EEEEENS4_28SM100_TMA_2SM_LOAD_MULTICASTENS4_14ComposedLayoutINS4_7SwizzleILi2ELi4ELi3EEENS4_18smem_ptr_flag_bitsILi8EEENSW_INS5_IJNSA_ILi8EEESG_EEENS5_IJSG_SC_EEEEEEEvNS4_8identityENS4_18SM100_TMA_2SM_LOADES1E_vS1F_EENS_8epilogue10collective18CollectiveEpilogueINS1I_23Sm100TmaWarpSpecializedILi1ELi1ELi64ELb0ELb0EEEJNS5_IJNSA_ILi128EEESG_SG_EEENS5_IJNSW_IS1N_SC_EENSW_ISG_SC_EEEEESI_SJ_SI_SJ_NS1I_6fusion15FusionCallbacksIS1M_NS1S_17LinearCombinationISI_fSI_fLNS_15FloatRoundStyleE2EEES1O_S1R_JEEENS4_5SM1004TMEM4LOAD26SM100_TMEM_LOAD_32dp32b64xENS4_13SM90_TMA_LOADES1E_NS4_39AutoVectorizingCopyWithAssumedAlignmentILi128EEENS4_14SM90_TMA_STOREES1E_S24_S24_EEEvvEEEEvNT_6ParamsE --------------------------
	.section	.nv.shared._ZN7cutlass13device_kernelINS_4gemm6kernel13GemmUniversalIN4cute5tupleIJiiiiEEENS1_10collective13CollectiveMmaINS1_35MainloopSm100TmaUmmaWarpSpecializedILi20ELi2ELi4ENS5_IJNS4_1CILi2EEESB_NSA_ILi1EEEEEEEENS5_IJNSA_ILi256EEENSA_ILi64EEESG_EEENS_12float_e5m2_tENS5_IJlSC_lEEESI_SJ_NS4_8TiledMMAINS4_8MMA_AtomIJNS4_10MMA_TraitsINS4_25SM100_MMA_F8F6F4_2x1SM_SSEJSI_SI_fSF_SG_NS4_17integral_constantINS4_4UMMA5MajorELSQ_0EEESR_NSO_INSP_7ScaleInELSS_0EEEST_EEEEEENS4_6LayoutINS5_IJSC_SC_SC_EEENS5_IJNSA_ILi0EEESY_SY_EEEEENS5_IJNS4_10UnderscoreES11_S11_EEEEENS4_28SM100_TMA_2SM_LOAD_MULTICASTENS4_14ComposedLayoutINS4_7SwizzleILi2ELi4ELi3EEENS4_18smem_ptr_flag_bitsILi8EEENSW_INS5_IJNSA_ILi8EEESG_EEENS5_IJSG_SC_EEEEEEEvNS4_8identityENS4_18SM100_TMA_2SM_LOADES1E_vS1F_EENS_8epilogue10collective18CollectiveEpilogueINS1I_23Sm100TmaWarpSpecializedILi1ELi1ELi64ELb0ELb0EEEJNS5_IJNSA_ILi128EEESG_SG_EEENS5_IJNSW_IS1N_SC_EENSW_ISG_SC_EEEEESI_SJ_SI_SJ_NS1I_6fusion15FusionCallbacksIS1M_NS1S_17LinearCombinationISI_fSI_fLNS_15FloatRoundStyleE2EEES1O_S1R_JEEENS4_5SM1004TMEM4LOAD26SM100_TMEM_LOAD_32dp32b64xENS4_13SM90_TMA_LOADES1E_NS4_39AutoVectorizingCopyWithAssumedAlignmentILi128EEENS4_14SM90_TMA_STOREES1E_S24_S24_EEEvvEEEEvNT_6ParamsE,"aw",@nobits
	.sectionflags	@""
	.align	16
	.zero		1024


//--------------------- .nv.shared.reserved.0     --------------------------
	.section	.nv.shared.reserved.0,"aw",@nobits
	.weak		__nv_reservedSMEM_offset_0_alias
	.size		__nv_reservedSMEM_offset_0_alias, 0, 64
	.other		__nv_reservedSMEM_offset_0_alias,@"STO_CUDA_RESERVED_SHARED STV_DEFAULT"
__nv_reservedSMEM_offset_0_alias:
	.zero		0
.nv.shared.reserved.0:
	.zero		64
	.weak		__nv_reservedSMEM_tcgen05_partition
	.type		__nv_reservedSMEM_tcgen05_partition,@object
	.size		__nv_reservedSMEM_tcgen05_partition,(.L_0 - __nv_reservedSMEM_tcgen05_partition)
__nv_reservedSMEM_tcgen05_partition:
	.zero		32
.L_0:


//--------------------- .nv.global                --------------------------
	.section	.nv.global,"aw",@nobits
.nv.global:
	.type		_ZN39_INTERNAL_a3555d4b_4_k_cu_37e54aaf_83584cute1_E,@object
	.size		_ZN39_INTERNAL_a3555d4b_4_k_cu_37e54aaf_83584cute1_E,(_ZN39_INTERNAL_a3555d4b_4_k_cu_37e54aaf_83584cuda3std3__45__cpo6cbeginE - _ZN39_INTERNAL_a3555d4b_4_k_cu_37e54aaf_83584cute1_E)
_ZN39_INTERNAL_a3555d4b_4_k_cu_37e54aaf_83584cute1_E:
	.zero		1
	.type		_ZN39_INTERNAL_a3555d4b_4_k_cu_37e54aaf_83584cuda3std3__45__cpo6cbeginE,@object
	.size		_ZN39_INTERNAL_a3555d4b_4_k_cu_37e54aaf_83584cuda3std3__45__cpo6cbeginE,(_ZN39_INTERNAL_a3555d4b_4_k_cu_37e54aaf_83584cuda3std3__48in_placeE - _ZN39_INTERNAL_a3555d4b_4_k_cu_37e54aaf_83584cuda3std3__45__cpo6cbeginE)
_ZN39_INTERNAL_a3555d4b_4_k_cu_37e54aaf_83584cuda3std3__45__cpo6cbeginE:
	.zero		1
	.type		_ZN39_INTERNAL_a3555d4b_4_k_cu_37e54aaf_83584cuda3std3__48in_placeE,@object
	.size		_ZN39_INTERNAL_a3555d4b_4_k_cu_37e54aaf_83584cuda3std3__48in_placeE,(_ZN39_INTERNAL_a3555d4b_4_k_cu_37e54aaf_83584cuda3std6ranges3__45__cpo9iter_moveE - _ZN39_INTERNAL_a3555d4b_4_k_cu_37e54aaf_83584cuda3std3__48in_placeE)
_ZN39_INTERNAL_a3555d4b_4_k_cu_37e54aaf_83584cuda3std3__48in_placeE:
	.zero		1
	.type		_ZN39_INTERNAL_a3555d4b_4_k_cu_37e54aaf_83584cuda3std6ranges3__45__cpo9iter_moveE,@object
	.size		_ZN39_INTERNAL_a3555d4b_4_k_cu_37e54aaf_83584cuda3std6ranges3__45__cpo9iter_moveE,(_ZN39_INTERNAL_a3555d4b_4_k_cu_37e54aaf_83584cuda3std3__45__cpo5beginE - _ZN39_INTERNAL_a3555d4b_4_k_cu_37e54aaf_83584cuda3std6ranges3__45__cpo9iter_moveE)
_ZN39_INTERNAL_a3555d4b_4_k_cu_37e54aaf_83584cuda3std6ranges3__45__cpo9iter_moveE:
	.zero		1
	.type		_ZN39_INTERNAL_a3555d4b_4_k_cu_37e54aaf_83584cuda3std3__45__cpo5beginE,@object
	.size		_ZN39_INTERNAL_a3555d4b_4_k_cu_37e54aaf_83584cuda3std3__45__cpo5beginE,(_ZN39_INTERNAL_a3555d4b_4_k_cu_37e54aaf_83584cuda3std3__441_GLOBAL__N__a3555d4b_4_k_cu_37e54aaf_83586ignoreE - _ZN39_INTERNAL_a3555d4b_4_k_cu_37e54aaf_83584cuda3std3__45__cpo5beginE)
_ZN39_INTERNAL_a3555d4b_4_k_cu_37e54aaf_83584cuda3std3__45__cpo5beginE:
	.zero		1
	.type		_ZN39_INTERNAL_a3555d4b_4_k_cu_37e54aaf_83584cuda3std3__441_GLOBAL__N__a3555d4b_4_k_cu_37e54aaf_83586ignoreE,@object
	.size		_ZN39_INTERNAL_a3555d4b_4_k_cu_37e54aaf_83584cuda3std3__441_GLOBAL__N__a3555d4b_4_k_cu_37e54aaf_83586ignoreE,(_ZN39_INTERNAL_a3555d4b_4_k_cu_37e54aaf_83584cute7productE - _ZN39_INTERNAL_a3555d4b_4_k_cu_37e54aaf_83584cuda3std3__441_GLOBAL__N__a3555d4b_4_k_cu_37e54aaf_83586ignoreE)
_ZN39_INTERNAL_a3555d4b_4_k_cu_37e54aaf_83584cuda3std3__441_GLOBAL__N__a3555d4b_4_k_cu_37e54aaf_83586ignoreE:
	.zero		1
	.type		_ZN39_INTERNAL_a3555d4b_4_k_cu_37e54aaf_83584cute7productE,@object
	.size		_ZN39_INTERNAL_a3555d4b_4_k_cu_37e54aaf_83584cute7productE,(_ZN39_INTERNAL_a3555d4b_4_k_cu_37e54aaf_83584cuda3std3__45__cpo3endE - _ZN39_INTERNAL_a3555d4b_4_k_cu_37e54aaf_83584cute7productE)
_ZN39_INTERNAL_a3555d4b_4_k_cu_37e54aaf_83584cute7productE:
	.zero		1
	.type		_ZN39_INTERNAL_a3555d4b_4_k_cu_37e54aaf_83584cuda3std3__45__cpo3endE,@object
	.size		_ZN39_INTERNAL_a3555d4b_4_k_cu_37e54aaf_83584cuda3std3__45__cpo3endE,(_ZN39_INTERNAL_a3555d4b_4_k_cu_37e54aaf_83584cuda3std3__419piecewise_constructE - _ZN39_INTERNAL_a3555d4b_4_k_cu_37e54aaf_83584cuda3std3__45__cpo3endE)
_ZN39_INTERNAL_a3555d4b_4_k_cu_37e54aaf_83584cuda3std3__45__cpo3endE:
	.zero		1
	.type		_ZN39_INTERNAL_a3555d4b_4_k_cu_37e54aaf_83584cuda3std3__419piecewise_constructE,@object
	.size		_ZN39_INTERNAL_a3555d4b_4_k_cu_37e54aaf_83584cuda3std3__419piecewise_constructE,(_ZN39_INTERNAL_a3555d4b_4_k_cu_37e54aaf_83584cuda3std3__45__cpo4cendE - _ZN39_INTERNAL_a3555d4b_4_k_cu_37e54aaf_83584cuda3std3__419piecewise_constructE)
_ZN39_INTERNAL_a3555d4b_4_k_cu_37e54aaf_83584cuda3std3__419piecewise_constructE:
	.zero		1
	.type		_ZN39_INTERNAL_a3555d4b_4_k_cu_37e54aaf_83584cuda3std3__45__cpo4cendE,@object
	.size		_ZN39_INTERNAL_a3555d4b_4_k_cu_37e54aaf_83584cuda3std3__45__cpo4cendE,(_ZN39_INTERNAL_a3555d4b_4_k_cu_37e54aaf_83584cuda3std6ranges3__45__cpo4swapE - _ZN39_INTERNAL_a3555d4b_4_k_cu_37e54aaf_83584cuda3std3__45__cpo4cendE)
_ZN39_INTERNAL_a3555d4b_4_k_cu_37e54aaf_83584cuda3std3__45__cpo4cendE:
	.zero		1
	.type		_ZN39_INTERNAL_a3555d4b_4_k_cu_37e54aaf_83584cuda3std6ranges3__45__cpo4swapE,@object
	.size		_ZN39_INTERNAL_a3555d4b_4_k_cu_37e54aaf_83584cuda3std6ranges3__45__cpo4swapE,(.L_10 - _ZN39_INTERNAL_a3555d4b_4_k_cu_37e54aaf_83584cuda3std6ranges3__45__cpo4swapE)
_ZN39_INTERNAL_a3555d4b_4_k_cu_37e54aaf_83584cuda3std6ranges3__45__cpo4swapE:
	.zero		1
.L_10:


//--------------------- .nv.constant0._ZN7cutlass13device_kernelINS_4gemm6kernel13GemmUniversalIN4cute5tupleIJiiiiEEENS1_10collective13CollectiveMmaINS1_35MainloopSm100TmaUmmaWarpSpecializedILi20ELi2ELi4ENS5_IJNS4_1CILi2EEESB_NSA_ILi1EEEEEEEENS5_IJNSA_ILi256EEENSA_ILi64EEESG_EEENS_12float_e5m2_tENS5_IJlSC_lEEESI_SJ_NS4_8TiledMMAINS4_8MMA_AtomIJNS4_10MMA_TraitsINS4_25SM100_MMA_F8F6F4_2x1SM_SSEJSI_SI_fSF_SG_NS4_17integral_constantINS4_4UMMA5MajorELSQ_0EEESR_NSO_INSP_7ScaleInELSS_0EEEST_EEEEEENS4_6LayoutINS5_IJSC_SC_SC_EEENS5_IJNSA_ILi0EEESY_SY_EEEEENS5_IJNS4_10UnderscoreES11_S11_EEEEENS4_28SM100_TMA_2SM_LOAD_MULTICASTENS4_14ComposedLayoutINS4_7SwizzleILi2ELi4ELi3EEENS4_18smem_ptr_flag_bitsILi8EEENSW_INS5_IJNSA_ILi8EEESG_EEENS5_IJSG_SC_EEEEEEEvNS4_8identityENS4_18SM100_TMA_2SM_LOADES1E_vS1F_EENS_8epilogue10collective18CollectiveEpilogueINS1I_23Sm100TmaWarpSpecializedILi1ELi1ELi64ELb0ELb0EEEJNS5_IJNSA_ILi128EEESG_SG_EEENS5_IJNSW_IS1N_SC_EENSW_ISG_SC_EEEEESI_SJ_SI_SJ_NS1I_6fusion15FusionCallbacksIS1M_NS1S_17LinearCombinationISI_fSI_fLNS_15FloatRoundStyleE2EEES1O_S1R_JEEENS4_5SM1004TMEM4LOAD26SM100_TMEM_LOAD_32dp32b64xENS4_13SM90_TMA_LOADES1E_NS4_39AutoVectorizingCopyWithAssumedAlignmentILi128EEENS4_14SM90_TMA_STOREES1E_S24_S24_EEEvvEEEEvNT_6ParamsE --------------------------
	.section	.nv.constant0._ZN7cutlass13device_kernelINS_4gemm6kernel13GemmUniversalIN4cute5tupleIJiiiiEEENS1_10collective13CollectiveMmaINS1_35MainloopSm100TmaUmmaWarpSpecializedILi20ELi2ELi4ENS5_IJNS4_1CILi2EEESB_NSA_ILi1EEEEEEEENS5_IJNSA_ILi256EEENSA_ILi64EEESG_EEENS_12float_e5m2_tENS5_IJlSC_lEEESI_SJ_NS4_8TiledMMAINS4_8MMA_AtomIJNS4_10MMA_TraitsINS4_25SM100_MMA_F8F6F4_2x1SM_SSEJSI_SI_fSF_SG_NS4_17integral_constantINS4_4UMMA5MajorELSQ_0EEESR_NSO_INSP_7ScaleInELSS_0EEEST_EEEEEENS4_6LayoutINS5_IJSC_SC_SC_EEENS5_IJNSA_ILi0EEESY_SY_EEEEENS5_IJNS4_10UnderscoreES11_S11_EEEEENS4_28SM100_TMA_2SM_LOAD_MULTICASTENS4_14ComposedLayoutINS4_7SwizzleILi2ELi4ELi3EEENS4_18smem_ptr_flag_bitsILi8EEENSW_INS5_IJNSA_ILi8EEESG_EEENS5_IJSG_SC_EEEEEEEvNS4_8identityENS4_18SM100_TMA_2SM_LOADES1E_vS1F_EENS_8epilogue10collective18CollectiveEpilogueINS1I_23Sm100TmaWarpSpecializedILi1ELi1ELi64ELb0ELb0EEEJNS5_IJNSA_ILi128EEESG_SG_EEENS5_IJNSW_IS1N_SC_EENSW_ISG_SC_EEEEESI_SJ_SI_SJ_NS1I_6fusion15FusionCallbacksIS1M_NS1S_17LinearCombinationISI_fSI_fLNS_15FloatRoundStyleE2EEES1O_S1R_JEEENS4_5SM1004TMEM4LOAD26SM100_TMEM_LOAD_32dp32b64xENS4_13SM90_TMA_LOADES1E_NS4_39AutoVectorizingCopyWithAssumedAlignmentILi128EEENS4_14SM90_TMA_STOREES1E_S24_S24_EEEvvEEEEvNT_6ParamsE,"a",@progbits
	.sectionflags	@""
	.align	4
.nv.constant0._ZN7cutlass13device_kernelINS_4gemm6kernel13GemmUniversalIN4cute5tupleIJiiiiEEENS1_10collective13CollectiveMmaINS1_35MainloopSm100TmaUmmaWarpSpecializedILi20ELi2ELi4ENS5_IJNS4_1CILi2EEESB_NSA_ILi1EEEEEEEENS5_IJNSA_ILi256EEENSA_ILi64EEESG_EEENS_12float_e5m2_tENS5_IJlSC_lEEESI_SJ_NS4_8TiledMMAINS4_8MMA_AtomIJNS4_10MMA_TraitsINS4_25SM100_MMA_F8F6F4_2x1SM_SSEJSI_SI_fSF_SG_NS4_17integral_constantINS4_4UMMA5MajorELSQ_0EEESR_NSO_INSP_7ScaleInELSS_0EEEST_EEEEEENS4_6LayoutINS5_IJSC_SC_SC_EEENS5_IJNSA_ILi0EEESY_SY_EEEEENS5_IJNS4_10UnderscoreES11_S11_EEEEENS4_28SM100_TMA_2SM_LOAD_MULTICASTENS4_14ComposedLayoutINS4_7SwizzleILi2ELi4ELi3EEENS4_18smem_ptr_flag_bitsILi8EEENSW_INS5_IJNSA_ILi8EEESG_EEENS5_IJSG_SC_EEEEEEEvNS4_8identityENS4_18SM100_TMA_2SM_LOADES1E_vS1F_EENS_8epilogue10collective18CollectiveEpilogueINS1I_23Sm100TmaWarpSpecializedILi1ELi1ELi64ELb0ELb0EEEJNS5_IJNSA_ILi128EEESG_SG_EEENS5_IJNSW_IS1N_SC_EENSW_ISG_SC_EEEEESI_SJ_SI_SJ_NS1I_6fusion15FusionCallbacksIS1M_NS1S_17LinearCombinationISI_fSI_fLNS_15FloatRoundStyleE2EEES1O_S1R_JEEENS4_5SM1004TMEM4LOAD26SM100_TMEM_LOAD_32dp32b64xENS4_13SM90_TMA_LOADES1E_NS4_39AutoVectorizingCopyWithAssumedAlignmentILi128EEENS4_14SM90_TMA_STOREES1E_S24_S24_EEEvvEEEEvNT_6ParamsE:
	.zero		2944


//--------------------- SYMBOLS --------------------------

	.type		.nv.reservedSmem.offset0,@object
	.size		.nv.reservedSmem.offset0,0x4
	.type		.nv.reservedSmem.cap,@object
	.size		.nv.reservedSmem.cap,0x4
	.type		__assertfail,@function
